	.target	sm_90a

	.elftype	@"ET_EXEC"


//--------------------- .note.nv.tkinfo           --------------------------
	.section	.note.nv.tkinfo,"",@"SHT_NOTE"
	.sectionflags	@"SHF_NOTE_NV_TKINFO"
	.tkinfo
        /*0018*/ 	.word	0x00000002
        /*0030*/ 	.string	""
        /*0030*/ 	.string	"ptxas"
        /*0030*/ 	.string	"Cuda compilation tools, release 13.0, V13.0.88"
        /*0030*/ 	.string	"Build cuda_13.0.r13.0/compiler.36424714_0"
        /*0030*/ 	.string	"-v  -suppress-debug-info  -lineinfo  -arch sm_90a "



//--------------------- .note.nv.cuinfo           --------------------------
	.section	.note.nv.cuinfo,"",@"SHT_NOTE"
	.sectionflags	@"SHF_NOTE_NV_CUINFO"
        /*0018*/ 	.short	0x0002
        /*001a*/ 	.short	0x005a
        /*001c*/ 	.short	0x0082
	.zero		2


//--------------------- .nv.info                  --------------------------
	.section	.nv.info,"",@"SHT_CUDA_INFO"
	.align	4


	//----- nvinfo : EIATTR_REGCOUNT
	.align		4
        /*0000*/ 	.byte	0x04, 0x2f
        /*0002*/ 	.short	(.L_1 - .L_0)
	.align		4
.L_0:
        /*0004*/ 	.word	index@(matmul_kernel)
        /*0008*/ 	.word	0x000000fe


	//----- nvinfo : EIATTR_FRAME_SIZE
	.align		4
.L_1:
        /*000c*/ 	.byte	0x04, 0x11
        /*000e*/ 	.short	(.L_3 - .L_2)
	.align		4
.L_2:
        /*0010*/ 	.word	index@(matmul_kernel)
        /*0014*/ 	.word	0x00000000


	//----- nvinfo : EIATTR_MIN_STACK_SIZE
	.align		4
.L_3:
        /*0018*/ 	.byte	0x04, 0x12
        /*001a*/ 	.short	(.L_5 - .L_4)
	.align		4
.L_4:
        /*001c*/ 	.word	index@(matmul_kernel)
        /*0020*/ 	.word	0x00000000
.L_5:


//--------------------- .nv.compat                --------------------------
	.section	.nv.compat,"",@"SHT_CUDA_COMPAT_INFO"
	.align	4
        /*0000*/ 	.byte	0x02, 0x09, 0x01, 0x00, 0x02, 0x02, 0x04, 0x00, 0x02, 0x05, 0x05, 0x00, 0x03, 0x07, 0x01, 0x01
        /*0010*/ 	.byte	0x02, 0x03, 0x00, 0x00, 0x02, 0x06, 0x01, 0x00, 0x04, 0x0b, 0x08, 0x00, 0x00, 0x00, 0x00, 0x00
        /*0020*/ 	.byte	0x00, 0x00, 0x00, 0x00


//--------------------- .nv.info.matmul_kernel    --------------------------
	.section	.nv.info.matmul_kernel,"",@"SHT_CUDA_INFO"
	.sectionflags	@""
	.align	4


	//----- nvinfo : EIATTR_CUDA_API_VERSION
	.align		4
        /*0000*/ 	.byte	0x04, 0x37
        /*0002*/ 	.short	(.L_7 - .L_6)
.L_6:
        /*0004*/ 	.word	0x00000082


	//----- nvinfo : EIATTR_KPARAM_INFO
	.align		4
.L_7:
        /*0008*/ 	.byte	0x04, 0x17
        /*000a*/ 	.short	(.L_9 - .L_8)
.L_8:
        /*000c*/ 	.word	0x00000000
        /*0010*/ 	.short	0x000d
        /*0012*/ 	.short	0x0048
        /*0014*/ 	.byte	0x00, 0xf4, 0x21, 0x00


	//----- nvinfo : EIATTR_KPARAM_INFO
	.align		4
.L_9:
        /*0018*/ 	.byte	0x04, 0x17
        /*001a*/ 	.short	(.L_11 - .L_10)
.L_10:
        /*001c*/ 	.word	0x00000000
        /*0020*/ 	.short	0x000c
        /*0022*/ 	.short	0x0040
        /*0024*/ 	.byte	0x00, 0xf4, 0x21, 0x00


	//----- nvinfo : EIATTR_KPARAM_INFO
	.align		4
.L_11:
        /*0028*/ 	.byte	0x04, 0x17
        /*002a*/ 	.short	(.L_13 - .L_12)
.L_12:
        /*002c*/ 	.word	0x00000000
        /*0030*/ 	.short	0x000b
        /*0032*/ 	.short	0x0038
        /*0034*/ 	.byte	0x00, 0xf0, 0x11, 0x00


	//----- nvinfo : EIATTR_KPARAM_INFO
	.align		4
.L_13:
        /*0038*/ 	.byte	0x04, 0x17
        /*003a*/ 	.short	(.L_15 - .L_14)
.L_14:
        /*003c*/ 	.word	0x00000000
        /*0040*/ 	.short	0x000a
        /*0042*/ 	.short	0x0034
        /*0044*/ 	.byte	0x00, 0xf0, 0x11, 0x00


	//----- nvinfo : EIATTR_KPARAM_INFO
	.align		4
.L_15:
        /*0048*/ 	.byte	0x04, 0x17
        /*004a*/ 	.short	(.L_17 - .L_16)
.L_16:
        /*004c*/ 	.word	0x00000000
        /*0050*/ 	.short	0x0009
        /*0052*/ 	.short	0x0030
        /*0054*/ 	.byte	0x00, 0xf0, 0x11, 0x00


	//----- nvinfo : EIATTR_KPARAM_INFO
	.align		4
.L_17:
        /*0058*/ 	.byte	0x04, 0x17
        /*005a*/ 	.short	(.L_19 - .L_18)
.L_18:
        /*005c*/ 	.word	0x00000000
        /*0060*/ 	.short	0x0008
        /*0062*/ 	.short	0x002c
        /*0064*/ 	.byte	0x00, 0xf0, 0x11, 0x00


	//----- nvinfo : EIATTR_KPARAM_INFO
	.align		4
.L_19:
        /*0068*/ 	.byte	0x04, 0x17
        /*006a*/ 	.short	(.L_21 - .L_20)
.L_20:
        /*006c*/ 	.word	0x00000000
        /*0070*/ 	.short	0x0007
        /*0072*/ 	.short	0x0028
        /*0074*/ 	.byte	0x00, 0xf0, 0x11, 0x00


	//----- nvinfo : EIATTR_KPARAM_INFO
	.align		4
.L_21:
        /*0078*/ 	.byte	0x04, 0x17
        /*007a*/ 	.short	(.L_23 - .L_22)
.L_22:
        /*007c*/ 	.word	0x00000000
        /*0080*/ 	.short	0x0006
        /*0082*/ 	.short	0x0024
        /*0084*/ 	.byte	0x00, 0xf0, 0x11, 0x00


	//----- nvinfo : EIATTR_KPARAM_INFO
	.align		4
.L_23:
        /*0088*/ 	.byte	0x04, 0x17
        /*008a*/ 	.short	(.L_25 - .L_24)
.L_24:
        /*008c*/ 	.word	0x00000000
        /*0090*/ 	.short	0x0005
        /*0092*/ 	.short	0x0020
        /*0094*/ 	.byte	0x00, 0xf0, 0x11, 0x00


	//----- nvinfo : EIATTR_KPARAM_INFO
	.align		4
.L_25:
        /*0098*/ 	.byte	0x04, 0x17
        /*009a*/ 	.short	(.L_27 - .L_26)
.L_26:
        /*009c*/ 	.word	0x00000000
        /*00a0*/ 	.short	0x0004
        /*00a2*/ 	.short	0x001c
        /*00a4*/ 	.byte	0x00, 0xf0, 0x11, 0x00


	//----- nvinfo : EIATTR_KPARAM_INFO
	.align		4
.L_27:
        /*00a8*/ 	.byte	0x04, 0x17
        /*00aa*/ 	.short	(.L_29 - .L_28)
.L_28:
        /*00ac*/ 	.word	0x00000000
        /*00b0*/ 	.short	0x0003
        /*00b2*/ 	.short	0x0018
        /*00b4*/ 	.byte	0x00, 0xf0, 0x11, 0x00


	//----- nvinfo : EIATTR_KPARAM_INFO
	.align		4
.L_29:
        /*00b8*/ 	.byte	0x04, 0x17
        /*00ba*/ 	.short	(.L_31 - .L_30)
.L_30:
        /*00bc*/ 	.word	0x00000000
        /*00c0*/ 	.short	0x0002
        /*00c2*/ 	.short	0x0010
        /*00c4*/ 	.byte	0x00, 0xf4, 0x21, 0x00


	//----- nvinfo : EIATTR_KPARAM_INFO
	.align		4
.L_31:
        /*00c8*/ 	.byte	0x04, 0x17
        /*00ca*/ 	.short	(.L_33 - .L_32)
.L_32:
        /*00cc*/ 	.word	0x00000000
        /*00d0*/ 	.short	0x0001
        /*00d2*/ 	.short	0x0008
        /*00d4*/ 	.byte	0x00, 0xf4, 0x21, 0x00


	//----- nvinfo : EIATTR_KPARAM_INFO
	.align		4
.L_33:
        /*00d8*/ 	.byte	0x04, 0x17
        /*00da*/ 	.short	(.L_35 - .L_34)
.L_34:
        /*00dc*/ 	.word	0x00000000
        /*00e0*/ 	.short	0x0000
        /*00e2*/ 	.short	0x0000
        /*00e4*/ 	.byte	0x00, 0xf4, 0x21, 0x00


	//----- nvinfo : EIATTR_SPARSE_MMA_MASK
	.align		4
.L_35:
        /*00e8*/ 	.byte	0x03, 0x50
        /*00ea*/ 	.short	0x0000


	//----- nvinfo : EIATTR_MAXREG_COUNT
	.align		4
        /*00ec*/ 	.byte	0x03, 0x1b
        /*00ee*/ 	.short	0x00ff


	//----- nvinfo : EIATTR_NUM_BARRIERS
	.align		4
        /*00f0*/ 	.byte	0x02, 0x4c
        /*00f2*/ 	.byte	0x01
	.zero		1


	//----- nvinfo : EIATTR_MERCURY_ISA_VERSION
	.align		4
        /*00f4*/ 	.byte	0x03, 0x5f
        /*00f6*/ 	.short	0x0101


	//----- nvinfo : EIATTR_EXIT_INSTR_OFFSETS
	.align		4
        /*00f8*/ 	.byte	0x04, 0x1c
        /*00fa*/ 	.short	(.L_37 - .L_36)


	//   ....[0]....
.L_36:
        /*00fc*/ 	.word	0x00007b90


	//   ....[1]....
        /*0100*/ 	.word	0x00007bc0


	//----- nvinfo : EIATTR_REQNTID
	.align		4
.L_37:
        /*0104*/ 	.byte	0x04, 0x10
        /*0106*/ 	.short	(.L_39 - .L_38)
.L_38:
        /*0108*/ 	.word	0x00000100
        /*010c*/ 	.word	0x00000001
        /*0110*/ 	.word	0x00000001


	//----- nvinfo : EIATTR_CBANK_PARAM_SIZE
	.align		4
.L_39:
        /*0114*/ 	.byte	0x03, 0x19
        /*0116*/ 	.short	0x0050


	//----- nvinfo : EIATTR_PARAM_CBANK
	.align		4
        /*0118*/ 	.byte	0x04, 0x0a
        /*011a*/ 	.short	(.L_41 - .L_40)
	.align		4
.L_40:
        /*011c*/ 	.word	index@(.nv.constant0.matmul_kernel)
        /*0120*/ 	.short	0x0210
        /*0122*/ 	.short	0x0050


	//----- nvinfo : EIATTR_SW_WAR
	.align		4
.L_41:
        /*0124*/ 	.byte	0x04, 0x36
        /*0126*/ 	.short	(.L_43 - .L_42)
.L_42:
        /*0128*/ 	.word	0x00000008
.L_43:


//--------------------- .nv.callgraph             --------------------------
	.section	.nv.callgraph,"",@"SHT_CUDA_CALLGRAPH"
	.align	4
	.sectionentsize	8
	.align		4
        /*0000*/ 	.word	0x00000000
	.align		4
        /*0004*/ 	.word	0xffffffff
	.align		4
        /*0008*/ 	.word	0x00000000
	.align		4
        /*000c*/ 	.word	0xfffffffe
	.align		4
        /*0010*/ 	.word	0x00000000
	.align		4
        /*0014*/ 	.word	0xfffffffd
	.align		4
        /*0018*/ 	.word	0x00000000
	.align		4
        /*001c*/ 	.word	0xfffffffc


//--------------------- .text.matmul_kernel       --------------------------
	.section	.text.matmul_kernel,"ax",@progbits
	.align	128
        .global         matmul_kernel
        .type           matmul_kernel,@function
        .size           matmul_kernel,(.L_x_3 - matmul_kernel)
        .other          matmul_kernel,@"STO_CUDA_ENTRY STV_DEFAULT"
matmul_kernel:
.text.matmul_kernel:
[----:B------:R-:W-:Y:S08]  /*0000*/  LDC R1, c[0x0][0x28] ;  /* 0x00000a00ff017b82 */ /* 0x000ff00000000800 */
[----:B------:R-:W0:Y:S01]  /*0010*/  LDC.64 R52, c[0x0][0x228] ;  /* 0x00008a00ff347b82 */ /* 0x000e220000000a00 */
[----:B------:R-:W1:Y:S01]  /*0020*/  S2R R5, SR_CTAID.X ;  /* 0x0000000000057919 */ /* 0x000e620000002500 */
[----:B------:R-:W-:Y:S01]  /*0030*/  UMOV UR4, 0x400 ;  /* 0x0000040000047882 */ /* 0x000fe20000000000 */
[----:B------:R-:W-:Y:S01]  /*0040*/  ULDC.64 UR14, c[0x0][0x208] ;  /* 0x00008200000e7ab9 */ /* 0x000fe20000000a00 */
[----:B------:R-:W-:Y:S01]  /*0050*/  CS2R R24, SRZ ;  /* 0x0000000000187805 */ /* 0x000fe2000001ff00 */
[----:B------:R-:W2:Y:S01]  /*0060*/  S2R R23, SR_TID.X ;  /* 0x0000000000177919 */ /* 0x000ea20000002100 */
[----:B------:R-:W-:-:S02]  /*0070*/  CS2R R26, SRZ ;  /* 0x00000000001a7805 */ /* 0x000fc4000001ff00 */
[----:B------:R-:W-:Y:S01]  /*0080*/  CS2R R28, SRZ ;  /* 0x00000000001c7805 */ /* 0x000fe2000001ff00 */
[----:B------:R-:W3:Y:S01]  /*0090*/  LDC R200, c[0x0][0x230] ;  /* 0x00008c00ffc87b82 */ /* 0x000ee20000000800 */
[----:B------:R-:W-:Y:S02]  /*00a0*/  CS2R R30, SRZ ;  /* 0x00000000001e7805 */ /* 0x000fe4000001ff00 */
[----:B------:R-:W-:Y:S02]  /*00b0*/  CS2R R32, SRZ ;  /* 0x0000000000207805 */ /* 0x000fe4000001ff00 */
[----:B------:R-:W-:Y:S02]  /*00c0*/  CS2R R34, SRZ ;  /* 0x0000000000227805 */ /* 0x000fe4000001ff00 */
[----:B------:R-:W-:Y:S02]  /*00d0*/  CS2R R36, SRZ ;  /* 0x0000000000247805 */ /* 0x000fe4000001ff00 */
[----:B------:R-:W-:-:S02]  /*00e0*/  CS2R R38, SRZ ;  /* 0x0000000000267805 */ /* 0x000fc4000001ff00 */
[----:B------:R-:W-:Y:S02]  /*00f0*/  CS2R R40, SRZ ;  /* 0x0000000000287805 */ /* 0x000fe4000001ff00 */
[----:B------:R-:W-:Y:S01]  /*0100*/  CS2R R42, SRZ ;  /* 0x00000000002a7805 */ /* 0x000fe2000001ff00 */
[----:B------:R-:W4:Y:S01]  /*0110*/  S2UR UR12, SR_CgaCtaId ;  /* 0x00000000000c79c3 */ /* 0x000f220000008800 */
[----:B------:R-:W-:Y:S02]  /*0120*/  CS2R R44, SRZ ;  /* 0x00000000002c7805 */ /* 0x000fe4000001ff00 */
[----:B------:R-:W-:Y:S02]  /*0130*/  CS2R R46, SRZ ;  /* 0x00000000002e7805 */ /* 0x000fe4000001ff00 */
[----:B------:R-:W-:Y:S02]  /*0140*/  CS2R R48, SRZ ;  /* 0x0000000000307805 */ /* 0x000fe4000001ff00 */
[----:B------:R-:W-:-:S02]  /*0150*/  CS2R R50, SRZ ;  /* 0x0000000000327805 */ /* 0x000fc4000001ff00 */
[----:B------:R-:W-:Y:S02]  /*0160*/  CS2R R120, SRZ ;  /* 0x0000000000787805 */ /* 0x000fe4000001ff00 */
[----:B------:R-:W-:Y:S02]  /*0170*/  CS2R R122, SRZ ;  /* 0x00000000007a7805 */ /* 0x000fe4000001ff00 */
[----:B------:R-:W-:Y:S01]  /*0180*/  CS2R R124, SRZ ;  /* 0x00000000007c7805 */ /* 0x000fe2000001ff00 */
[----:B0-----:R-:W-:Y:S01]  /*0190*/  VIADD R0, R53, 0x7f ;  /* 0x0000007f35007836 */ /* 0x001fe20000000000 */
[----:B------:R-:W-:Y:S02]  /*01a0*/  CS2R R126, SRZ ;  /* 0x00000000007e7805 */ /* 0x000fe4000001ff00 */
[----:B------:R-:W-:Y:S02]  /*01b0*/  CS2R R128, SRZ ;  /* 0x0000000000807805 */ /* 0x000fe4000001ff00 */
[----:B------:R-:W-:-:S02]  /*01c0*/  CS2R R130, SRZ ;  /* 0x0000000000827805 */ /* 0x000fc4000001ff00 */
[----:B------:R-:W-:Y:S02]  /*01d0*/  CS2R R64, SRZ ;  /* 0x0000000000407805 */ /* 0x000fe4000001ff00 */
[----:B------:R-:W-:Y:S02]  /*01e0*/  SHF.R.S32.HI R3, RZ, 0x1f, R0 ;  /* 0x0000001fff037819 */ /* 0x000fe40000011400 */
[----:B------:R-:W-:Y:S02]  /*01f0*/  CS2R R66, SRZ ;  /* 0x0000000000427805 */ /* 0x000fe4000001ff00 */
[----:B------:R-:W-:Y:S01]  /*0200*/  CS2R R68, SRZ ;  /* 0x0000000000447805 */ /* 0x000fe2000001ff00 */
[----:B---3--:R-:W-:Y:S01]  /*0210*/  VIADD R200, R200, 0x1f ;  /* 0x0000001fc8c87836 */ /* 0x008fe20000000000 */
[----:B------:R-:W-:Y:S02]  /*0220*/  LEA.HI R3, R3, R0, RZ, 0x7 ;  /* 0x0000000003037211 */ /* 0x000fe400078f38ff */
[----:B------:R-:W-:-:S02]  /*0230*/  CS2R R70, SRZ ;  /* 0x0000000000467805 */ /* 0x000fc4000001ff00 */
[----:B-1----:R-:W-:Y:S02]  /*0240*/  IABS R8, R5 ;  /* 0x0000000500087213 */ /* 0x002fe40000000000 */
[----:B------:R-:W-:Y:S02]  /*0250*/  CS2R R72, SRZ ;  /* 0x0000000000487805 */ /* 0x000fe4000001ff00 */
[----:B------:R-:W-:Y:S02]  /*0260*/  SHF.R.S32.HI R3, RZ, 0x7, R3 ;  /* 0x00000007ff037819 */ /* 0x000fe40000011403 */
[----:B------:R-:W-:Y:S02]  /*0270*/  CS2R R74, SRZ ;  /* 0x00000000004a7805 */ /* 0x000fe4000001ff00 */
[----:B------:R-:W-:Y:S01]  /*0280*/  CS2R R76, SRZ ;  /* 0x00000000004c7805 */ /* 0x000fe2000001ff00 */
[----:B----4-:R-:W-:Y:S01]  /*0290*/  ULEA UR12, UR12, UR4, 0x18 ;  /* 0x000000040c0c7291 */ /* 0x010fe2000f8ec03f */
[----:B------:R-:W-:Y:S01]  /*02a0*/  CS2R R78, SRZ ;  /* 0x00000000004e7805 */ /* 0x000fe2000001ff00 */
[----:B------:R-:W-:Y:S01]  /*02b0*/  IMAD.SHL.U32 R4, R3, 0x8, RZ ;  /* 0x0000000803047824 */ /* 0x000fe200078e00ff */
[----:B------:R-:W-:-:S02]  /*02c0*/  CS2R R80, SRZ ;  /* 0x0000000000507805 */ /* 0x000fc4000001ff00 */
[----:B------:R-:W-:Y:S02]  /*02d0*/  CS2R R82, SRZ ;  /* 0x0000000000527805 */ /* 0x000fe4000001ff00 */
[----:B------:R-:W-:Y:S02]  /*02e0*/  CS2R R84, SRZ ;  /* 0x0000000000547805 */ /* 0x000fe4000001ff00 */
[----:B------:R-:W-:Y:S02]  /*02f0*/  CS2R R86, SRZ ;  /* 0x0000000000567805 */ /* 0x000fe4000001ff00 */
[-C--:B------:R-:W-:Y:S02]  /*0300*/  IABS R7, R4.reuse ;  /* 0x0000000400077213 */ /* 0x080fe40000000000 */
[----:B------:R-:W-:Y:S02]  /*0310*/  IABS R10, R4 ;  /* 0x00000004000a7213 */ /* 0x000fe40000000000 */
[----:B------:R-:W0:Y:S08]  /*0320*/  I2F.RP R0, R7 ;  /* 0x0000000700007306 */ /* 0x000e300000209400 */
[----:B0-----:R-:W0:Y:S02]  /*0330*/  MUFU.RCP R0, R0 ;  /* 0x0000000000007308 */ /* 0x001e240000001000 */
[----:B0-----:R-:W-:-:S02]  /*0340*/  VIADD R2, R0, 0xffffffe ;  /* 0x0ffffffe00027836 */ /* 0x001fc40000000000 */
[----:B------:R-:W-:-:S04]  /*0350*/  IMAD.MOV R0, RZ, RZ, -R10 ;  /* 0x000000ffff007224 */ /* 0x000fc800078e0a0a */
[----:B------:R0:W1:Y:S02]  /*0360*/  F2I.FTZ.U32.TRUNC.NTZ R3, R2 ;  /* 0x0000000200037305 */ /* 0x000064000021f000 */
[----:B0-----:R-:W-:Y:S02]  /*0370*/  IMAD.MOV.U32 R2, RZ, RZ, RZ ;  /* 0x000000ffff027224 */ /* 0x001fe400078e00ff */
[----:B-1----:R-:W-:-:S04]  /*0380*/  IMAD.MOV R6, RZ, RZ, -R3 ;  /* 0x000000ffff067224 */ /* 0x002fc800078e0a03 */
[----:B------:R-:W-:Y:S02]  /*0390*/  IMAD R9, R6, R7, RZ ;  /* 0x0000000706097224 */ /* 0x000fe400078e02ff */
[----:B------:R-:W-:Y:S02]  /*03a0*/  IMAD.MOV.U32 R6, RZ, RZ, R8 ;  /* 0x000000ffff067224 */ /* 0x000fe400078e0008 */
[----:B------:R-:W-:-:S06]  /*03b0*/  IMAD.HI.U32 R3, R3, R9, R2 ;  /* 0x0000000903037227 */ /* 0x000fcc00078e0002 */
[----:B------:R-:W-:-:S04]  /*03c0*/  IMAD.HI.U32 R3, R3, R6, RZ ;  /* 0x0000000603037227 */ /* 0x000fc800078e00ff */
[----:B------:R-:W-:-:S05]  /*03d0*/  IMAD R0, R3, R0, R6 ;  /* 0x0000000003007224 */ /* 0x000fca00078e0206 */
[----:B------:R-:W-:-:S13]  /*03e0*/  ISETP.GT.U32.AND P1, PT, R7, R0, PT ;  /* 0x000000000700720c */ /* 0x000fda0003f24070 */
[----:B------:R-:W-:Y:S02]  /*03f0*/  @!P1 IMAD.IADD R0, R0, 0x1, -R7 ;  /* 0x0000000100009824 */ /* 0x000fe400078e0a07 */
[----:B------:R-:W-:Y:S01]  /*0400*/  @!P1 VIADD R3, R3, 0x1 ;  /* 0x0000000103039836 */ /* 0x000fe20000000000 */
[----:B------:R-:W-:Y:S02]  /*0410*/  ISETP.NE.AND P1, PT, R4, RZ, PT ;  /* 0x000000ff0400720c */ /* 0x000fe40003f25270 */
[----:B------:R-:W-:Y:S02]  /*0420*/  ISETP.GE.U32.AND P0, PT, R0, R7, PT ;  /* 0x000000070000720c */ /* 0x000fe40003f06070 */
[----:B------:R-:W-:-:S04]  /*0430*/  LOP3.LUT R0, R5, R4, RZ, 0x3c, !PT ;  /* 0x0000000405007212 */ /* 0x000fc800078e3cff */
[----:B------:R-:W-:Y:S01]  /*0440*/  ISETP.GE.AND P2, PT, R0, RZ, PT ;  /* 0x000000ff0000720c */ /* 0x000fe20003f46270 */
[----:B------:R-:W-:-:S06]  /*0450*/  VIADD R0, R52, 0xff ;  /* 0x000000ff34007836 */ /* 0x000fcc0000000000 */
[----:B------:R-:W-:-:S04]  /*0460*/  @P0 VIADD R3, R3, 0x1 ;  /* 0x0000000103030836 */ /* 0x000fc80000000000 */
[----:B------:R-:W-:Y:S01]  /*0470*/  IMAD.MOV.U32 R2, RZ, RZ, R3 ;  /* 0x000000ffff027224 */ /* 0x000fe200078e0003 */
[----:B------:R-:W-:-:S03]  /*0480*/  SHF.R.S32.HI R3, RZ, 0x1f, R0 ;  /* 0x0000001fff037819 */ /* 0x000fc60000011400 */
[----:B------:R-:W-:Y:S01]  /*0490*/  @!P2 IMAD.MOV R2, RZ, RZ, -R2 ;  /* 0x000000ffff02a224 */ /* 0x000fe200078e0a02 */
[----:B------:R-:W-:Y:S02]  /*04a0*/  @!P1 LOP3.LUT R2, RZ, R4, RZ, 0x33, !PT ;  /* 0x00000004ff029212 */ /* 0x000fe400078e33ff */
[----:B------:R-:W-:-:S03]  /*04b0*/  LEA.HI R3, R3, R0, RZ, 0x8 ;  /* 0x0000000003037211 */ /* 0x000fc600078f40ff */
[----:B------:R-:W-:Y:S02]  /*04c0*/  IMAD.SHL.U32 R6, R2, 0x8, RZ ;  /* 0x0000000802067824 */ /* 0x000fe400078e00ff */
[----:B------:R-:W-:-:S03]  /*04d0*/  IMAD.MOV R2, RZ, RZ, -R2 ;  /* 0x000000ffff027224 */ /* 0x000fc600078e0a02 */
[----:B------:R-:W-:Y:S01]  /*04e0*/  LEA.HI.SX32 R3, R3, -R6, 0x18 ;  /* 0x8000000603037211 */ /* 0x000fe200078fc2ff */
[----:B------:R-:W-:-:S03]  /*04f0*/  IMAD R4, R4, R2, R5 ;  /* 0x0000000204047224 */ /* 0x000fc600078e0205 */
[----:B------:R-:W-:Y:S02]  /*0500*/  VIMNMX R11, R3, 0x8, PT ;  /* 0x00000008030b7848 */ /* 0x000fe40003fe0100 */
[----:B------:R-:W-:Y:S02]  /*0510*/  IABS R9, R4 ;  /* 0x0000000400097213 */ /* 0x000fe40000000000 */
[----:B------:R-:W-:-:S04]  /*0520*/  IABS R7, R11 ;  /* 0x0000000b00077213 */ /* 0x000fc80000000000 */
[----:B------:R-:W0:Y:S08]  /*0530*/  I2F.RP R0, R7 ;  /* 0x0000000700007306 */ /* 0x000e300000209400 */
[----:B0-----:R-:W0:Y:S02]  /*0540*/  MUFU.RCP R0, R0 ;  /* 0x0000000000007308 */ /* 0x001e240000001000 */
[----:B0-----:R-:W-:-:S06]  /*0550*/  VIADD R3, R0, 0xffffffe ;  /* 0x0ffffffe00037836 */ /* 0x001fcc0000000000 */
[----:B------:R-:W0:Y:S02]  /*0560*/  F2I.FTZ.U32.TRUNC.NTZ R3, R3 ;  /* 0x0000000300037305 */ /* 0x000e24000021f000 */
[----:B0-----:R-:W-:-:S04]  /*0570*/  IMAD.MOV R8, RZ, RZ, -R3 ;  /* 0x000000ffff087224 */ /* 0x001fc800078e0a03 */
[----:B------:R-:W-:Y:S01]  /*0580*/  IMAD.MOV.U32 R2, RZ, RZ, R8 ;  /* 0x000000ffff027224 */ /* 0x000fe200078e0008 */
[----:B------:R-:W-:-:S03]  /*0590*/  IABS R8, R11 ;  /* 0x0000000b00087213 */ /* 0x000fc60000000000 */
[----:B------:R-:W-:Y:S02]  /*05a0*/  IMAD R5, R2, R7, RZ ;  /* 0x0000000702057224 */ /* 0x000fe400078e02ff */
[----:B------:R-:W-:Y:S02]  /*05b0*/  IMAD.MOV.U32 R2, RZ, RZ, RZ ;  /* 0x000000ffff027224 */ /* 0x000fe400078e00ff */
[----:B------:R-:W-:Y:S02]  /*05c0*/  IMAD.MOV R0, RZ, RZ, -R8 ;  /* 0x000000ffff007224 */ /* 0x000fe400078e0a08 */
[----:B------:R-:W-:Y:S01]  /*05d0*/  IMAD.HI.U32 R2, R3, R5, R2 ;  /* 0x0000000503027227 */ /* 0x000fe200078e0002 */
[----:B--2---:R-:W-:-:S05]  /*05e0*/  LOP3.LUT R5, R23, 0xff, RZ, 0xc0, !PT ;  /* 0x000000ff17057812 */ /* 0x004fca00078ec0ff */
[----:B------:R-:W-:-:S04]  /*05f0*/  IMAD.HI.U32 R2, R2, R9, RZ ;  /* 0x0000000902027227 */ /* 0x000fc800078e00ff */
[----:B------:R-:W-:-:S05]  /*0600*/  IMAD R0, R2, R0, R9 ;  /* 0x0000000002007224 */ /* 0x000fca00078e0209 */
[----:B------:R-:W-:-:S13]  /*0610*/  ISETP.GT.U32.AND P1, PT, R7, R0, PT ;  /* 0x000000000700720c */ /* 0x000fda0003f24070 */
[----:B------:R-:W-:Y:S02]  /*0620*/  @!P1 IMAD.IADD R0, R0, 0x1, -R7 ;  /* 0x0000000100009824 */ /* 0x000fe400078e0a07 */
[----:B------:R-:W-:Y:S01]  /*0630*/  @!P1 VIADD R2, R2, 0x1 ;  /* 0x0000000102029836 */ /* 0x000fe20000000000 */
[----:B------:R-:W-:Y:S02]  /*0640*/  ISETP.NE.AND P1, PT, R11, RZ, PT ;  /* 0x000000ff0b00720c */ /* 0x000fe40003f25270 */
[----:B------:R-:W-:Y:S02]  /*0650*/  ISETP.GE.U32.AND P0, PT, R0, R7, PT ;  /* 0x000000070000720c */ /* 0x000fe40003f06070 */
[----:B------:R-:W-:Y:S02]  /*0660*/  LOP3.LUT R0, R4, R11, RZ, 0x3c, !PT ;  /* 0x0000000b04007212 */ /* 0x000fe400078e3cff */
[----:B------:R-:W-:Y:S02]  /*0670*/  LOP3.LUT R7, R23, 0xe0, RZ, 0xc0, !PT ;  /* 0x000000e017077812 */ /* 0x000fe400078ec0ff */
[----:B------:R-:W-:-:S07]  /*0680*/  ISETP.GE.AND P2, PT, R0, RZ, PT ;  /* 0x000000ff0000720c */ /* 0x000fce0003f46270 */
[----:B------:R-:W-:Y:S01]  /*0690*/  @P0 VIADD R2, R2, 0x1 ;  /* 0x0000000102020836 */ /* 0x000fe20000000000 */
[----:B------:R-:W-:-:S05]  /*06a0*/  ISETP.GE.AND P0, PT, R200, 0x20, PT ;  /* 0x00000020c800780c */ /* 0x000fca0003f06270 */
[----:B------:R-:W-:Y:S01]  /*06b0*/  @!P2 IMAD.MOV R2, RZ, RZ, -R2 ;  /* 0x000000ffff02a224 */ /* 0x000fe200078e0a02 */
[----:B------:R-:W-:-:S05]  /*06c0*/  @!P1 LOP3.LUT R2, RZ, R11, RZ, 0x33, !PT ;  /* 0x0000000bff029212 */ /* 0x000fca00078e33ff */
[----:B------:R-:W-:Y:S02]  /*06d0*/  IMAD.MOV R0, RZ, RZ, -R2 ;  /* 0x000000ffff007224 */ /* 0x000fe400078e0a02 */
[----:B------:R-:W-:Y:S02]  /*06e0*/  IMAD.SHL.U32 R22, R2, 0x80, RZ ;  /* 0x0000008002167824 */ /* 0x000fe400078e00ff */
[----:B------:R-:W-:-:S04]  /*06f0*/  IMAD R0, R11, R0, R4 ;  /* 0x000000000b007224 */ /* 0x000fc800078e0204 */
[----:B------:R-:W-:-:S04]  /*0700*/  IMAD.IADD R0, R6, 0x1, R0 ;  /* 0x0000000106007824 */ /* 0x000fc800078e0200 */
[----:B------:R-:W-:Y:S01]  /*0710*/  IMAD R21, R0, 0x100, R5 ;  /* 0x0000010000157824 */ /* 0x000fe200078e0205 */
[----:B------:R-:W-:Y:S06]  /*0720*/  @!P0 BRA `(.L_x_0) ;  /* 0x00000030002c8947 */ /* 0x000fec0003800000 */
[----:B------:R-:W-:Y:S01]  /*0730*/  IABS R9, R52 ;  /* 0x0000003400097213 */ /* 0x000fe20000000000 */
[----:B------:R-:W-:Y:S01]  /*0740*/  IMAD.SHL.U32 R5, R5, 0x2, RZ ;  /* 0x0000000205057824 */ /* 0x000fe200078e00ff */
[----:B------:R-:W-:Y:S01]  /*0750*/  IABS R25, R53 ;  /* 0x0000003500197213 */ /* 0x000fe20000000000 */
[----:B------:R-:W0:Y:S01]  /*0760*/  LDC.64 R240, c[0x0][0x218] ;  /* 0x00008600fff07b82 */ /* 0x000e220000000a00 */
[----:B------:R-:W1:Y:S01]  /*0770*/  I2F.RP R4, R9 ;  /* 0x0000000900047306 */ /* 0x000e620000209400 */
[----:B------:R-:W-:Y:S01]  /*0780*/  LEA.HI R20, R7, R22, RZ, 0x1b ;  /* 0x0000001607147211 */ /* 0x000fe200078fd8ff */
[----:B------:R-:W-:Y:S01]  /*0790*/  ULDC UR4, c[0x0][0x234] ;  /* 0x00008d0000047ab9 */ /* 0x000fe20000000800 */
[----:B------:R-:W-:Y:S01]  /*07a0*/  ISETP.GE.AND P3, PT, R21, RZ, PT ;  /* 0x000000ff1500720c */ /* 0x000fe20003f66270 */
[----:B------:R-:W-:Y:S01]  /*07b0*/  ULDC.64 UR6, c[0x0][0x210] ;  /* 0x0000840000067ab9 */ /* 0x000fe20000000a00 */
[----:B------:R-:W-:Y:S01]  /*07c0*/  ISETP.NE.AND P2, PT, R52, RZ, PT ;  /* 0x000000ff3400720c */ /* 0x000fe20003f45270 */
[C---:B------:R-:W-:Y:S01]  /*07d0*/  VIADD R10, R20.reuse, 0x70 ;  /* 0x00000070140a7836 */ /* 0x040fe20000000000 */
[----:B------:R-:W-:Y:S01]  /*07e0*/  IABS R29, R20 ;  /* 0x00000014001d7213 */ /* 0x000fe20000000000 */
[----:B------:R-:W2:Y:S01]  /*07f0*/  I2F.RP R0, R25 ;  /* 0x0000001900007306 */ /* 0x000ea20000209400 */
[C---:B------:R-:W-:Y:S01]  /*0800*/  VIADD R14, R20.reuse, 0x50 ;  /* 0x00000050140e7836 */ /* 0x040fe20000000000 */
[----:B------:R-:W3:Y:S01]  /*0810*/  LDC R155, c[0x0][0x23c] ;  /* 0x00008f00ff9b7b82 */ /* 0x000ee20000000800 */
[----:B------:R-:W-:Y:S01]  /*0820*/  IABS R8, R10 ;  /* 0x0000000a00087213 */ /* 0x000fe20000000000 */
[C---:B------:R-:W-:Y:S01]  /*0830*/  VIADD R16, R20.reuse, 0x48 ;  /* 0x0000004814107836 */ /* 0x040fe20000000000 */
[----:B------:R-:W-:Y:S01]  /*0840*/  LOP3.LUT R152, R23, 0x1f, RZ, 0xc0, !PT ;  /* 0x0000001f17987812 */ /* 0x000fe200078ec0ff */
[C---:B------:R-:W-:Y:S01]  /*0850*/  VIADD R30, R20.reuse, 0x40 ;  /* 0x00000040141e7836 */ /* 0x040fe20000000000 */
[----:B------:R-:W-:Y:S01]  /*0860*/  IABS R12, R14 ;  /* 0x0000000e000c7213 */ /* 0x000fe20000000000 */
[----:B-1----:R-:W1:Y:S01]  /*0870*/  MUFU.RCP R4, R4 ;  /* 0x0000000400047308 */ /* 0x002e620000001000 */
[----:B------:R-:W-:Y:S01]  /*0880*/  IABS R13, R16 ;  /* 0x00000010000d7213 */ /* 0x000fe20000000000 */
[C---:B------:R-:W-:Y:S01]  /*0890*/  VIADD R31, R20.reuse, 0x38 ;  /* 0x00000038141f7836 */ /* 0x040fe20000000000 */
[----:B------:R-:W4:Y:S01]  /*08a0*/  LDC R209, c[0x0][0x238] ;  /* 0x00008e00ffd17b82 */ /* 0x000f220000000800 */
[C---:B------:R-:W-:Y:S01]  /*08b0*/  VIADD R32, R20.reuse, 0x30 ;  /* 0x0000003014207836 */ /* 0x040fe20000000000 */
[----:B------:R-:W-:Y:S01]  /*08c0*/  ULDC UR5, c[0x0][0x230] ;  /* 0x00008c0000057ab9 */ /* 0x000fe20000000800 */
[C---:B------:R-:W-:Y:S01]  /*08d0*/  VIADD R33, R20.reuse, 0x28 ;  /* 0x0000002814217836 */ /* 0x040fe20000000000 */
[----:B------:R-:W-:Y:S01]  /*08e0*/  IABS R15, R31 ;  /* 0x0000001f000f7213 */ /* 0x000fe20000000000 */
[----:B--2---:R-:W-:Y:S01]  /*08f0*/  MUFU.RCP R0, R0 ;  /* 0x0000000000007308 */ /* 0x004fe20000001000 */
[----:B------:R-:W-:Y:S01]  /*0900*/  IABS R17, R32 ;  /* 0x0000002000117213 */ /* 0x000fe20000000000 */
[C---:B------:R-:W-:Y:S01]  /*0910*/  VIADD R34, R20.reuse, 0x20 ;  /* 0x0000002014227836 */ /* 0x040fe20000000000 */
[----:B------:R-:W-:Y:S01]  /*0920*/  IABS R19, R33 ;  /* 0x0000002100137213 */ /* 0x000fe20000000000 */
[C---:B------:R-:W-:Y:S01]  /*0930*/  VIADD R35, R20.reuse, 0x18 ;  /* 0x0000001814237836 */ /* 0x040fe20000000000 */
[----:B------:R-:W-:Y:S01]  /*0940*/  CS2R R88, SRZ ;  /* 0x0000000000587805 */ /* 0x000fe2000001ff00 */
[C---:B------:R-:W-:Y:S01]  /*0950*/  VIADD R36, R20.reuse, 0x10 ;  /* 0x0000001014247836 */ /* 0x040fe20000000000 */
[----:B------:R-:W-:Y:S01]  /*0960*/  CS2R R90, SRZ ;  /* 0x00000000005a7805 */ /* 0x000fe2000001ff00 */
[----:B------:R-:W-:Y:S01]  /*0970*/  VIADD R37, R20, 0x8 ;  /* 0x0000000814257836 */ /* 0x000fe20000000000 */
[----:B------:R-:W-:Y:S01]  /*0980*/  CS2R R92, SRZ ;  /* 0x00000000005c7805 */ /* 0x000fe2000001ff00 */
[----:B-1----:R-:W-:Y:S01]  /*0990*/  VIADD R2, R4, 0xffffffe ;  /* 0x0ffffffe04027836 */ /* 0x002fe20000000000 */
[----:B------:R-:W-:Y:S01]  /*09a0*/  IABS R26, R36 ;  /* 0x00000024001a7213 */ /* 0x000fe20000000000 */
[----:B---3--:R-:W-:Y:S01]  /*09b0*/  IMAD.SHL.U32 R154, R155, 0x20, RZ ;  /* 0x000000209b9a7824 */ /* 0x008fe200078e00ff */
[----:B------:R-:W-:Y:S01]  /*09c0*/  IABS R28, R37 ;  /* 0x00000025001c7213 */ /* 0x000fe20000000000 */
[----:B------:R1:W2:Y:S01]  /*09d0*/  F2I.FTZ.U32.TRUNC.NTZ R3, R2 ;  /* 0x0000000200037305 */ /* 0x0002a2000021f000 */
[----:B------:R-:W-:-:S02]  /*09e0*/  CS2R R94, SRZ ;  /* 0x00000000005e7805 */ /* 0x000fc4000001ff00 */
[----:B------:R-:W-:Y:S02]  /*09f0*/  CS2R R96, SRZ ;  /* 0x0000000000607805 */ /* 0x000fe4000001ff00 */
[----:B------:R-:W-:Y:S02]  /*0a00*/  CS2R R98, SRZ ;  /* 0x0000000000627805 */ /* 0x000fe4000001ff00 */
[----:B------:R-:W-:Y:S01]  /*0a10*/  CS2R R100, SRZ ;  /* 0x0000000000647805 */ /* 0x000fe2000001ff00 */
[C---:B----4-:R-:W-:Y:S01]  /*0a20*/  IMAD.SHL.U32 R156, R209.reuse, 0x20, RZ ;  /* 0x00000020d19c7824 */ /* 0x050fe200078e00ff */
[----:B------:R-:W-:Y:S01]  /*0a30*/  CS2R R102, SRZ ;  /* 0x0000000000667805 */ /* 0x000fe2000001ff00 */
[C---:B------:R-:W-:Y:S01]  /*0a40*/  IMAD R157, R209.reuse, 0x1f, RZ ;  /* 0x0000001fd19d7824 */ /* 0x040fe200078e02ff */
[----:B------:R-:W-:Y:S01]  /*0a50*/  CS2R R104, SRZ ;  /* 0x0000000000687805 */ /* 0x000fe2000001ff00 */
[----:B-1----:R-:W-:Y:S01]  /*0a60*/  IMAD.MOV.U32 R2, RZ, RZ, RZ ;  /* 0x000000ffff027224 */ /* 0x002fe200078e00ff */
[----:B------:R-:W-:Y:S01]  /*0a70*/  CS2R R106, SRZ ;  /* 0x00000000006a7805 */ /* 0x000fe2000001ff00 */
[C---:B------:R-:W-:Y:S01]  /*0a80*/  IMAD R158, R209.reuse, 0x1e, RZ ;  /* 0x0000001ed19e7824 */ /* 0x040fe200078e02ff */
[----:B------:R-:W-:Y:S01]  /*0a90*/  CS2R R108, SRZ ;  /* 0x00000000006c7805 */ /* 0x000fe2000001ff00 */
[C---:B------:R-:W-:Y:S01]  /*0aa0*/  IMAD R159, R209.reuse, 0x1d, RZ ;  /* 0x0000001dd19f7824 */ /* 0x040fe200078e02ff */
[----:B------:R-:W-:Y:S01]  /*0ab0*/  CS2R R110, SRZ ;  /* 0x00000000006e7805 */ /* 0x000fe2000001ff00 */
[--C-:B--2---:R-:W-:Y:S01]  /*0ac0*/  IMAD.MOV R6, RZ, RZ, -R3.reuse ;  /* 0x000000ffff067224 */ /* 0x104fe200078e0a03 */
[----:B------:R-:W-:Y:S01]  /*0ad0*/  CS2R R112, SRZ ;  /* 0x0000000000707805 */ /* 0x000fe2000001ff00 */
[C---:B------:R-:W-:Y:S01]  /*0ae0*/  IMAD R160, R209.reuse, 0x1c, RZ ;  /* 0x0000001cd1a07824 */ /* 0x040fe200078e02ff */
[----:B------:R-:W-:Y:S01]  /*0af0*/  CS2R R114, SRZ ;  /* 0x0000000000727805 */ /* 0x000fe2000001ff00 */
[----:B------:R-:W-:Y:S01]  /*0b00*/  IMAD R11, R6, R9, RZ ;  /* 0x00000009060b7224 */ /* 0x000fe200078e02ff */
[----:B------:R-:W-:Y:S01]  /*0b10*/  IABS R6, R21 ;  /* 0x0000001500067213 */ /* 0x000fe20000000000 */
[----:B------:R-:W-:Y:S01]  /*0b20*/  IMAD R161, R209, 0x1b, RZ ;  /* 0x0000001bd1a17824 */ /* 0x000fe200078e02ff */
[----:B------:R-:W-:Y:S01]  /*0b30*/  CS2R R116, SRZ ;  /* 0x0000000000747805 */ /* 0x000fe2000001ff00 */
[----:B------:R-:W-:Y:S01]  /*0b40*/  IMAD.HI.U32 R3, R3, R11, R2 ;  /* 0x0000000b03037227 */ /* 0x000fe200078e0002 */
[----:B------:R-:W-:-:S02]  /*0b50*/  CS2R R118, SRZ ;  /* 0x0000000000767805 */ /* 0x000fc4000001ff00 */
[----:B------:R-:W-:Y:S02]  /*0b60*/  CS2R R120, SRZ ;  /* 0x0000000000787805 */ /* 0x000fe4000001ff00 */
[----:B------:R-:W-:Y:S01]  /*0b70*/  CS2R R122, SRZ ;  /* 0x00000000007a7805 */ /* 0x000fe2000001ff00 */
[----:B------:R-:W-:Y:S01]  /*0b80*/  VIADD R2, R0, 0xffffffe ;  /* 0x0ffffffe00027836 */ /* 0x000fe20000000000 */
[----:B------:R-:W-:Y:S01]  /*0b90*/  CS2R R124, SRZ ;  /* 0x00000000007c7805 */ /* 0x000fe2000001ff00 */
[----:B------:R-:W-:Y:S01]  /*0ba0*/  IMAD.HI.U32 R3, R3, R6, RZ ;  /* 0x0000000603037227 */ /* 0x000fe200078e00ff */
[----:B------:R-:W-:Y:S02]  /*0bb0*/  CS2R R126, SRZ ;  /* 0x00000000007e7805 */ /* 0x000fe4000001ff00 */
[----:B------:R-:W-:Y:S02]  /*0bc0*/  CS2R R128, SRZ ;  /* 0x0000000000807805 */ /* 0x000fe4000001ff00 */
[----:B------:R-:W-:Y:S01]  /*0bd0*/  CS2R R130, SRZ ;  /* 0x0000000000827805 */ /* 0x000fe2000001ff00 */
[----:B------:R-:W-:Y:S01]  /*0be0*/  IMAD.MOV R4, RZ, RZ, -R3 ;  /* 0x000000ffff047224 */ /* 0x000fe200078e0a03 */
[----:B------:R-:W-:Y:S01]  /*0bf0*/  CS2R R132, SRZ ;  /* 0x0000000000847805 */ /* 0x000fe2000001ff00 */
[----:B------:R1:W2:Y:S01]  /*0c00*/  F2I.FTZ.U32.TRUNC.NTZ R3, R2 ;  /* 0x0000000200037305 */ /* 0x0002a2000021f000 */
[----:B------:R-:W-:Y:S01]  /*0c10*/  VIADD R0, R20, 0x78 ;  /* 0x0000007814007836 */ /* 0x000fe20000000000 */
[----:B------:R-:W-:Y:S01]  /*0c20*/  CS2R R134, SRZ ;  /* 0x0000000000867805 */ /* 0x000fe2000001ff00 */
[----:B------:R-:W-:Y:S01]  /*0c30*/  IMAD R6, R9, R4, R6 ;  /* 0x0000000409067224 */ /* 0x000fe200078e0206 */
[----:B------:R-:W-:Y:S01]  /*0c40*/  CS2R R136, SRZ ;  /* 0x0000000000887805 */ /* 0x000fe2000001ff00 */
[C---:B------:R-:W-:Y:S01]  /*0c50*/  IMAD R162, R209.reuse, 0x1a, RZ ;  /* 0x0000001ad1a27824 */ /* 0x040fe200078e02ff */
[----:B------:R-:W-:Y:S01]  /*0c60*/  ISETP.GE.AND P6, PT, R0, RZ, PT ;  /* 0x000000ff0000720c */ /* 0x000fe20003fc6270 */
[----:B------:R-:W-:Y:S01]  /*0c70*/  IMAD R163, R209, 0x19, RZ ;  /* 0x00000019d1a37824 */ /* 0x000fe200078e02ff */
[----:B------:R-:W-:Y:S01]  /*0c80*/  ISETP.GT.U32.AND P0, PT, R9, R6, PT ;  /* 0x000000060900720c */ /* 0x000fe20003f04070 */
[----:B-1----:R-:W-:Y:S01]  /*0c90*/  IMAD.MOV.U32 R2, RZ, RZ, RZ ;  /* 0x000000ffff027224 */ /* 0x002fe200078e00ff */
[----:B------:R-:W-:Y:S01]  /*0ca0*/  CS2R R138, SRZ ;  /* 0x00000000008a7805 */ /* 0x000fe2000001ff00 */
[C---:B------:R-:W-:Y:S01]  /*0cb0*/  IMAD R164, R209.reuse, 0x18, RZ ;  /* 0x00000018d1a47824 */ /* 0x040fe200078e02ff */
[----:B------:R-:W-:Y:S01]  /*0cc0*/  CS2R R140, SRZ ;  /* 0x00000000008c7805 */ /* 0x000fe2000001ff00 */
[C---:B------:R-:W-:Y:S01]  /*0cd0*/  IMAD R165, R209.reuse, 0x17, RZ ;  /* 0x00000017d1a57824 */ /* 0x040fe200078e02ff */
[----:B------:R-:W-:Y:S01]  /*0ce0*/  CS2R R142, SRZ ;  /* 0x00000000008e7805 */ /* 0x000fe2000001ff00 */
[----:B--2---:R-:W-:Y:S01]  /*0cf0*/  IMAD.MOV R4, RZ, RZ, -R3 ;  /* 0x000000ffff047224 */ /* 0x004fe200078e0a03 */
[----:B------:R-:W-:Y:S01]  /*0d00*/  CS2R R144, SRZ ;  /* 0x0000000000907805 */ /* 0x000fe2000001ff00 */
[----:B------:R-:W-:Y:S01]  /*0d10*/  IMAD R166, R209, 0x16, RZ ;  /* 0x00000016d1a67824 */ /* 0x000fe200078e02ff */
[----:B------:R-:W-:Y:S01]  /*0d20*/  CS2R R146, SRZ ;  /* 0x0000000000927805 */ /* 0x000fe2000001ff00 */
[----:B------:R-:W-:Y:S01]  /*0d30*/  IMAD R7, R4, R25, RZ ;  /* 0x0000001904077224 */ /* 0x000fe200078e02ff */
[----:B------:R-:W-:Y:S01]  /*0d40*/  IABS R4, R0 ;  /* 0x0000000000047213 */ /* 0x000fe20000000000 */
[----:B------:R-:W-:Y:S01]  /*0d50*/  @!P0 IMAD.IADD R6, R6, 0x1, -R9 ;  /* 0x0000000106068824 */ /* 0x000fe200078e0a09 */
[----:B------:R-:W-:Y:S01]  /*0d60*/  CS2R R148, SRZ ;  /* 0x0000000000947805 */ /* 0x000fe2000001ff00 */
[----:B------:R-:W-:Y:S01]  /*0d70*/  IMAD.HI.U32 R2, R3, R7, R2 ;  /* 0x0000000703027227 */ /* 0x000fe200078e0002 */
[----:B------:R-:W-:-:S02]  /*0d80*/  CS2R R150, SRZ ;  /* 0x0000000000967805 */ /* 0x000fc4000001ff00 */
[----:B------:R-:W-:Y:S02]  /*0d90*/  CS2R R38, SRZ ;  /* 0x0000000000267805 */ /* 0x000fe4000001ff00 */
[----:B------:R-:W-:Y:S01]  /*0da0*/  ISETP.GT.U32.AND P0, PT, R9, R6, PT ;  /* 0x000000060900720c */ /* 0x000fe20003f04070 */
[----:B------:R-:W-:Y:S01]  /*0db0*/  IMAD.MOV.U32 R7, RZ, RZ, R4 ;  /* 0x000000ffff077224 */ /* 0x000fe200078e0004 */
[----:B------:R-:W-:Y:S01]  /*0dc0*/  CS2R R40, SRZ ;  /* 0x0000000000287805 */ /* 0x000fe2000001ff00 */
[----:B------:R-:W-:Y:S01]  /*0dd0*/  VIADD R4, R20, 0x68 ;  /* 0x0000006814047836 */ /* 0x000fe20000000000 */
[----:B------:R-:W-:Y:S01]  /*0de0*/  CS2R R42, SRZ ;  /* 0x00000000002a7805 */ /* 0x000fe2000001ff00 */
[----:B------:R-:W-:Y:S01]  /*0df0*/  IMAD.HI.U32 R3, R2, R7, RZ ;  /* 0x0000000702037227 */ /* 0x000fe200078e00ff */
[----:B------:R-:W-:Y:S02]  /*0e00*/  CS2R R44, SRZ ;  /* 0x00000000002c7805 */ /* 0x000fe4000001ff00 */
[----:B------:R-:W-:-:S02]  /*0e10*/  CS2R R46, SRZ ;  /* 0x00000000002e7805 */ /* 0x000fc4000001ff00 */
[----:B------:R-:W-:Y:S01]  /*0e20*/  ISETP.GE.AND P1, PT, R4, RZ, PT ;  /* 0x000000ff0400720c */ /* 0x000fe20003f26270 */
[----:B------:R-:W-:Y:S01]  /*0e30*/  IMAD.MOV R0, RZ, RZ, -R3 ;  /* 0x000000ffff007224 */ /* 0x000fe200078e0a03 */
[----:B------:R-:W-:Y:S01]  /*0e40*/  CS2R R48, SRZ ;  /* 0x0000000000307805 */ /* 0x000fe2000001ff00 */
[----:B------:R-:W-:Y:S01]  /*0e50*/  IMAD.HI.U32 R3, R2, R8, RZ ;  /* 0x0000000802037227 */ /* 0x000fe200078e00ff */
[----:B------:R-:W-:Y:S02]  /*0e60*/  CS2R R50, SRZ ;  /* 0x0000000000327805 */ /* 0x000fe4000001ff00 */
[----:B------:R-:W-:Y:S02]  /*0e70*/  CS2R R54, SRZ ;  /* 0x0000000000367805 */ /* 0x000fe4000001ff00 */
[----:B------:R-:W-:Y:S01]  /*0e80*/  CS2R R56, SRZ ;  /* 0x0000000000387805 */ /* 0x000fe2000001ff00 */
[C---:B------:R-:W-:Y:S01]  /*0e90*/  IMAD R0, R25.reuse, R0, R7 ;  /* 0x0000000019007224 */ /* 0x040fe200078e0207 */
[----:B------:R-:W-:Y:S01]  /*0ea0*/  IABS R7, R4 ;  /* 0x0000000400077213 */ /* 0x000fe20000000000 */
[----:B------:R-:W-:Y:S01]  /*0eb0*/  IMAD.MOV R3, RZ, RZ, -R3 ;  /* 0x000000ffff037224 */ /* 0x000fe200078e0a03 */
[----:B------:R-:W-:Y:S01]  /*0ec0*/  CS2R R58, SRZ ;  /* 0x00000000003a7805 */ /* 0x000fe2000001ff00 */
[----:B------:R-:W-:Y:S01]  /*0ed0*/  VIADD R4, R20, 0x60 ;  /* 0x0000006014047836 */ /* 0x000fe20000000000 */
[C---:B------:R-:W-:Y:S01]  /*0ee0*/  ISETP.GT.U32.AND P5, PT, R25.reuse, R0, PT ;  /* 0x000000001900720c */ /* 0x040fe20003fa4070 */
[----:B------:R-:W-:Y:S01]  /*0ef0*/  IMAD R3, R25, R3, R8 ;  /* 0x0000000319037224 */ /* 0x000fe200078e0208 */
[----:B------:R-:W-:Y:S01]  /*0f00*/  CS2R R60, SRZ ;  /* 0x00000000003c7805 */ /* 0x000fe2000001ff00 */
[----:B------:R-:W-:Y:S01]  /*0f10*/  @!P0 IMAD.IADD R6, R6, 0x1, -R9 ;  /* 0x0000000106068824 */ /* 0x000fe200078e0a09 */
[----:B------:R-:W-:Y:S01]  /*0f20*/  ISETP.GE.AND P4, PT, R4, RZ, PT ;  /* 0x000000ff0400720c */ /* 0x000fe20003f86270 */
[----:B------:R-:W-:Y:S01]  /*0f30*/  IMAD.HI.U32 R9, R2, R13, RZ ;  /* 0x0000000d02097227 */ /* 0x000fe200078e00ff */
[----:B------:R-:W-:-:S02]  /*0f40*/  IABS R8, R4 ;  /* 0x0000000400087213 */ /* 0x000fc40000000000 */
[----:B------:R-:W-:Y:S02]  /*0f50*/  CS2R R62, SRZ ;  /* 0x00000000003e7805 */ /* 0x000fe4000001ff00 */
[----:B------:R-:W-:Y:S01]  /*0f60*/  ISETP.GE.AND P0, PT, R10, RZ, PT ;  /* 0x000000ff0a00720c */ /* 0x000fe20003f06270 */
[----:B------:R-:W-:Y:S01]  /*0f70*/  IMAD.HI.U32 R4, R2, R7, RZ ;  /* 0x0000000702047227 */ /* 0x000fe200078e00ff */
[----:B------:R-:W-:Y:S02]  /*0f80*/  CS2R R64, SRZ ;  /* 0x0000000000407805 */ /* 0x000fe4000001ff00 */
[----:B------:R-:W-:Y:S02]  /*0f90*/  CS2R R66, SRZ ;  /* 0x0000000000427805 */ /* 0x000fe4000001ff00 */
[----:B------:R-:W-:Y:S01]  /*0fa0*/  CS2R R68, SRZ ;  /* 0x0000000000447805 */ /* 0x000fe2000001ff00 */
[----:B------:R-:W-:Y:S01]  /*0fb0*/  @!P5 IMAD.IADD R0, R0, 0x1, -R25 ;  /* 0x000000010000d824 */ /* 0x000fe200078e0a19 */
[----:B------:R-:W-:Y:S01]  /*0fc0*/  CS2R R70, SRZ ;  /* 0x0000000000467805 */ /* 0x000fe2000001ff00 */
[----:B------:R-:W-:Y:S01]  /*0fd0*/  IMAD.MOV R4, RZ, RZ, -R4 ;  /* 0x000000ffff047224 */ /* 0x000fe200078e0a04 */
[----:B------:R-:W-:Y:S01]  /*0fe0*/  CS2R R72, SRZ ;  /* 0x0000000000487805 */ /* 0x000fe2000001ff00 */
[----:B------:R-:W-:Y:S01]  /*0ff0*/  IMAD.MOV.U32 R24, RZ, RZ, R6 ;  /* 0x000000ffff187224 */ /* 0x000fe200078e0006 */
[C---:B------:R-:W-:Y:S01]  /*1000*/  ISETP.GT.U32.AND P5, PT, R25.reuse, R0, PT ;  /* 0x000000001900720c */ /* 0x040fe20003fa4070 */
[----:B------:R-:W-:Y:S01]  /*1010*/  IMAD R7, R25, R4, R7 ;  /* 0x0000000419077224 */ /* 0x000fe200078e0207 */
[----:B------:R-:W-:Y:S01]  /*1020*/  CS2R R74, SRZ ;  /* 0x00000000004a7805 */ /* 0x000fe2000001ff00 */
[----:B------:R-:W-:Y:S01]  /*1030*/  IMAD.HI.U32 R4, R2, R8, RZ ;  /* 0x0000000802047227 */ /* 0x000fe200078e00ff */
[----:B------:R-:W-:-:S02]  /*1040*/  CS2R R76, SRZ ;  /* 0x00000000004c7805 */ /* 0x000fc4000001ff00 */
[----:B------:R-:W-:Y:S02]  /*1050*/  CS2R R78, SRZ ;  /* 0x00000000004e7805 */ /* 0x000fe4000001ff00 */
[----:B------:R-:W-:Y:S01]  /*1060*/  CS2R R80, SRZ ;  /* 0x0000000000507805 */ /* 0x000fe2000001ff00 */
[----:B------:R-:W-:Y:S01]  /*1070*/  IMAD.MOV R4, RZ, RZ, -R4 ;  /* 0x000000ffff047224 */ /* 0x000fe200078e0a04 */
[----:B------:R-:W-:Y:S01]  /*1080*/  CS2R R82, SRZ ;  /* 0x0000000000527805 */ /* 0x000fe2000001ff00 */
[----:B------:R-:W-:Y:S01]  /*1090*/  VIADD R6, R20, 0x58 ;  /* 0x0000005814067836 */ /* 0x000fe20000000000 */
[----:B------:R-:W-:Y:S01]  /*10a0*/  CS2R R84, SRZ ;  /* 0x0000000000547805 */ /* 0x000fe2000001ff00 */
[C---:B------:R-:W-:Y:S01]  /*10b0*/  IMAD R8, R25.reuse, R4, R8 ;  /* 0x0000000419087224 */ /* 0x040fe200078e0208 */
[----:B------:R-:W-:Y:S01]  /*10c0*/  CS2R R86, SRZ ;  /* 0x0000000000567805 */ /* 0x000fe2000001ff00 */
[----:B------:R-:W-:Y:S01]  /*10d0*/  @!P5 IMAD.IADD R0, R0, 0x1, -R25 ;  /* 0x000000010000d824 */ /* 0x000fe200078e0a19 */
[----:B------:R-:W-:Y:S01]  /*10e0*/  IABS R10, R6 ;  /* 0x00000006000a7213 */ /* 0x000fe20000000000 */
[----:B------:R-:W-:Y:S01]  /*10f0*/  @!P3 IMAD.MOV R24, RZ, RZ, -R24 ;  /* 0x000000ffff18b224 */ /* 0x000fe200078e0a18 */
[----:B------:R-:W-:Y:S01]  /*1100*/  ISETP.GT.U32.AND P5, PT, R25, R7, PT ;  /* 0x000000071900720c */ /* 0x000fe20003fa4070 */
[----:B------:R-:W-:Y:S01]  /*1110*/  IMAD.MOV.U32 R4, RZ, RZ, R0 ;  /* 0x000000ffff047224 */ /* 0x000fe200078e0000 */
[----:B------:R-:W-:Y:S01]  /*1120*/  @!P2 LOP3.LUT R24, RZ, R52, RZ, 0x33, !PT ;  /* 0x00000034ff18a212 */ /* 0x000fe200078e33ff */
[----:B------:R-:W-:Y:S01]  /*1130*/  IMAD R167, R209, 0x15, RZ ;  /* 0x00000015d1a77824 */ /* 0x000fe200078e02ff */
[C---:B------:R-:W-:Y:S01]  /*1140*/  ISETP.GT.U32.AND P2, PT, R25.reuse, R3, PT ;  /* 0x000000031900720c */ /* 0x040fe20003f44070 */
[----:B------:R-:W-:Y:S01]  /*1150*/  @!P6 IMAD.MOV R4, RZ, RZ, -R4 ;  /* 0x000000ffff04e224 */ /* 0x000fe200078e0a04 */
[----:B------:R-:W-:Y:S01]  /*1160*/  ISETP.GE.AND P3, PT, R6, RZ, PT ;  /* 0x000000ff0600720c */ /* 0x000fe20003f66270 */
[----:B------:R-:W-:Y:S01]  /*1170*/  IMAD.HI.U32 R6, R2, R10, RZ ;  /* 0x0000000a02067227 */ /* 0x000fe200078e00ff */
[----:B------:R-:W-:Y:S01]  /*1180*/  ISETP.GT.U32.AND P6, PT, R25, R8, PT ;  /* 0x000000081900720c */ /* 0x000fe20003fc4070 */
[----:B------:R-:W-:-:S02]  /*1190*/  UMOV UR11, 0x80000020 ;  /* 0x80000020000b7882 */ /* 0x000fc40000000000 */
[----:B------:R-:W-:Y:S02]  /*11a0*/  IMAD.MOV R11, RZ, RZ, -R6 ;  /* 0x000000ffff0b7224 */ /* 0x000fe400078e0a06 */
[--C-:B------:R-:W-:Y:S02]  /*11b0*/  @!P5 IMAD.IADD R7, R7, 0x1, -R25.reuse ;  /* 0x000000010707d824 */ /* 0x100fe400078e0a19 */
[----:B------:R-:W-:Y:S02]  /*11c0*/  IMAD R0, R25, R11, R10 ;  /* 0x0000000b19007224 */ /* 0x000fe400078e020a */
[--C-:B------:R-:W-:Y:S02]  /*11d0*/  @!P2 IMAD.IADD R3, R3, 0x1, -R25.reuse ;  /* 0x000000010303a824 */ /* 0x100fe400078e0a19 */
[----:B------:R-:W-:Y:S01]  /*11e0*/  IMAD.HI.U32 R6, R2, R12, RZ ;  /* 0x0000000c02067227 */ /* 0x000fe200078e00ff */
[C---:B------:R-:W-:Y:S02]  /*11f0*/  ISETP.GT.U32.AND P5, PT, R25.reuse, R0, PT ;  /* 0x000000001900720c */ /* 0x040fe40003fa4070 */
[C---:B------:R-:W-:Y:S01]  /*1200*/  ISETP.GT.U32.AND P2, PT, R25.reuse, R3, PT ;  /* 0x000000031900720c */ /* 0x040fe20003f44070 */
[----:B------:R-:W-:Y:S01]  /*1210*/  @!P6 IMAD.IADD R8, R8, 0x1, -R25 ;  /* 0x000000010808e824 */ /* 0x000fe200078e0a19 */
[----:B------:R-:W-:Y:S01]  /*1220*/  ISETP.GT.U32.AND P6, PT, R25, R7, PT ;  /* 0x000000071900720c */ /* 0x000fe20003fc4070 */
[----:B------:R-:W-:-:S02]  /*1230*/  IMAD.MOV R6, RZ, RZ, -R6 ;  /* 0x000000ffff067224 */ /* 0x000fc400078e0a06 */
[----:B------:R-:W-:Y:S02]  /*1240*/  IMAD.MOV R10, RZ, RZ, -R9 ;  /* 0x000000ffff0a7224 */ /* 0x000fe400078e0a09 */
[C---:B------:R-:W-:Y:S02]  /*1250*/  IMAD R9, R25.reuse, R6, R12 ;  /* 0x0000000619097224 */ /* 0x040fe400078e020c */
[C---:B------:R-:W-:Y:S02]  /*1260*/  IMAD R10, R25.reuse, R10, R13 ;  /* 0x0000000a190a7224 */ /* 0x040fe400078e020d */
[--C-:B------:R-:W-:Y:S01]  /*1270*/  @!P5 IMAD.IADD R0, R0, 0x1, -R25.reuse ;  /* 0x000000010000d824 */ /* 0x100fe200078e0a19 */
[----:B------:R-:W-:Y:S01]  /*1280*/  ISETP.GT.U32.AND P5, PT, R25, R8, PT ;  /* 0x000000081900720c */ /* 0x000fe20003fa4070 */
[--C-:B------:R-:W-:Y:S01]  /*1290*/  @!P2 IMAD.IADD R3, R3, 0x1, -R25.reuse ;  /* 0x000000010303a824 */ /* 0x100fe200078e0a19 */
[----:B------:R-:W-:Y:S01]  /*12a0*/  ISETP.GE.AND P2, PT, R14, RZ, PT ;  /* 0x000000ff0e00720c */ /* 0x000fe20003f46270 */
[----:B------:R-:W-:Y:S01]  /*12b0*/  @!P6 IMAD.IADD R7, R7, 0x1, -R25 ;  /* 0x000000010707e824 */ /* 0x000fe200078e0a19 */
[----:B------:R-:W-:Y:S01]  /*12c0*/  ISETP.GT.U32.AND P6, PT, R25, R9, PT ;  /* 0x000000091900720c */ /* 0x000fe20003fc4070 */
[----:B------:R-:W-:Y:S01]  /*12d0*/  IMAD.MOV.U32 R6, RZ, RZ, R3 ;  /* 0x000000ffff067224 */ /* 0x000fe200078e0003 */
[----:B------:R-:W-:Y:S01]  /*12e0*/  IABS R14, R30 ;  /* 0x0000001e000e7213 */ /* 0x000fe20000000000 */
[----:B------:R-:W-:-:S04]  /*12f0*/  IMAD.HI.U32 R11, R2, R15, RZ ;  /* 0x0000000f020b7227 */ /* 0x000fc800078e00ff */
[----:B------:R-:W-:Y:S01]  /*1300*/  @!P0 IMAD.MOV R6, RZ, RZ, -R6 ;  /* 0x000000ffff068224 */ /* 0x000fe200078e0a06 */
[C---:B------:R-:W-:Y:S01]  /*1310*/  ISETP.GT.U32.AND P0, PT, R25.reuse, R0, PT ;  /* 0x000000001900720c */ /* 0x040fe20003f04070 */
[----:B------:R-:W-:Y:S01]  /*1320*/  @!P5 IMAD.IADD R8, R8, 0x1, -R25 ;  /* 0x000000010808d824 */ /* 0x000fe200078e0a19 */
[----:B------:R-:W-:Y:S01]  /*1330*/  ISETP.GT.U32.AND P5, PT, R25, R10, PT ;  /* 0x0000000a1900720c */ /* 0x000fe20003fa4070 */
[----:B------:R-:W-:-:S04]  /*1340*/  IMAD.HI.U32 R3, R2, R14, RZ ;  /* 0x0000000e02037227 */ /* 0x000fc800078e00ff */
[----:B------:R-:W-:Y:S02]  /*1350*/  @!P6 IMAD.IADD R9, R9, 0x1, -R25 ;  /* 0x000000010909e824 */ /* 0x000fe400078e0a19 */
[----:B------:R-:W-:Y:S02]  /*1360*/  IMAD.MOV R3, RZ, RZ, -R3 ;  /* 0x000000ffff037224 */ /* 0x000fe400078e0a03 */
[----:B------:R-:W-:Y:S01]  /*1370*/  IMAD.HI.U32 R12, R2, R17, RZ ;  /* 0x00000011020c7227 */ /* 0x000fe200078e00ff */
[----:B------:R-:W-:-:S03]  /*1380*/  ISETP.GT.U32.AND P6, PT, R25, R9, PT ;  /* 0x000000091900720c */ /* 0x000fc60003fc4070 */
[----:B------:R-:W-:Y:S01]  /*1390*/  @!P0 IMAD.IADD R0, R0, 0x1, -R25 ;  /* 0x0000000100008824 */ /* 0x000fe200078e0a19 */
[----:B------:R-:W-:Y:S01]  /*13a0*/  ISETP.GE.AND P0, PT, R16, RZ, PT ;  /* 0x000000ff1000720c */ /* 0x000fe20003f06270 */
[----:B------:R-:W-:Y:S02]  /*13b0*/  IMAD.MOV R16, RZ, RZ, -R11 ;  /* 0x000000ffff107224 */ /* 0x000fe400078e0a0b */
[----:B------:R-:W-:Y:S02]  /*13c0*/  IMAD R11, R25, R3, R14 ;  /* 0x00000003190b7224 */ /* 0x000fe400078e020e */
[----:B------:R-:W-:Y:S02]  /*13d0*/  @!P5 IMAD.IADD R10, R10, 0x1, -R25 ;  /* 0x000000010a0ad824 */ /* 0x000fe400078e0a19 */
[----:B------:R-:W-:-:S03]  /*13e0*/  IMAD.HI.U32 R13, R2, R19, RZ ;  /* 0x00000013020d7227 */ /* 0x000fc600078e00ff */
[----:B------:R-:W-:Y:S01]  /*13f0*/  ISETP.GT.U32.AND P5, PT, R25, R10, PT ;  /* 0x0000000a1900720c */ /* 0x000fe20003fa4070 */
[----:B------:R-:W-:Y:S01]  /*1400*/  @!P6 IMAD.IADD R9, R9, 0x1, -R25 ;  /* 0x000000010909e824 */ /* 0x000fe200078e0a19 */
[C---:B------:R-:W-:Y:S01]  /*1410*/  ISETP.GT.U32.AND P6, PT, R25.reuse, R11, PT ;  /* 0x0000000b1900720c */ /* 0x040fe20003fc4070 */
[----:B------:R-:W-:Y:S02]  /*1420*/  IMAD.MOV R18, RZ, RZ, -R12 ;  /* 0x000000ffff127224 */ /* 0x000fe400078e0a0c */
[----:B------:R-:W-:Y:S02]  /*1430*/  IMAD.MOV R14, RZ, RZ, -R13 ;  /* 0x000000ffff0e7224 */ /* 0x000fe400078e0a0d */
[C---:B------:R-:W-:Y:S02]  /*1440*/  IMAD R12, R25.reuse, R16, R15 ;  /* 0x00000010190c7224 */ /* 0x040fe400078e020f */
[C---:B------:R-:W-:Y:S01]  /*1450*/  IMAD R13, R25.reuse, R18, R17 ;  /* 0x00000012190d7224 */ /* 0x040fe200078e0211 */
[----:B------:R-:W-:Y:S01]  /*1460*/  IABS R18, R34 ;  /* 0x0000002200127213 */ /* 0x000fe20000000000 */
[C---:B------:R-:W-:Y:S01]  /*1470*/  IMAD R14, R25.reuse, R14, R19 ;  /* 0x0000000e190e7224 */ /* 0x040fe200078e0213 */
[----:B------:R-:W-:Y:S01]  /*1480*/  IABS R19, R35 ;  /* 0x0000002300137213 */ /* 0x000fe20000000000 */
[--C-:B------:R-:W-:Y:S01]  /*1490*/  @!P5 IMAD.IADD R10, R10, 0x1, -R25.reuse ;  /* 0x000000010a0ad824 */ /* 0x100fe200078e0a19 */
[----:B------:R-:W-:Y:S01]  /*14a0*/  ISETP.GT.U32.AND P5, PT, R25, R12, PT ;  /* 0x0000000c1900720c */ /* 0x000fe20003fa4070 */
[----:B------:R-:W-:Y:S01]  /*14b0*/  @!P6 IMAD.IADD R11, R11, 0x1, -R25 ;  /* 0x000000010b0be824 */ /* 0x000fe200078e0a19 */
[----:B------:R-:W-:Y:S01]  /*14c0*/  ISETP.GT.U32.AND P6, PT, R25, R13, PT ;  /* 0x0000000d1900720c */ /* 0x000fe20003fc4070 */
[----:B------:R-:W-:-:S04]  /*14d0*/  IMAD.HI.U32 R3, R2, R18, RZ ;  /* 0x0000001202037227 */ /* 0x000fc800078e00ff */
[----:B------:R-:W-:-:S04]  /*14e0*/  IMAD.HI.U32 R15, R2, R19, RZ ;  /* 0x00000013020f7227 */ /* 0x000fc800078e00ff */
[----:B------:R-:W-:Y:S02]  /*14f0*/  IMAD.MOV R3, RZ, RZ, -R3 ;  /* 0x000000ffff037224 */ /* 0x000fe400078e0a03 */
[----:B------:R-:W-:Y:S01]  /*1500*/  @!P1 IMAD.MOV R7, RZ, RZ, -R7 ;  /* 0x000000ffff079224 */ /* 0x000fe200078e0a07 */
[----:B------:R-:W-:Y:S01]  /*1510*/  ISETP.GE.AND P1, PT, R20, RZ, PT ;  /* 0x000000ff1400720c */ /* 0x000fe20003f26270 */
[----:B------:R-:W-:Y:S02]  /*1520*/  IMAD.MOV R20, RZ, RZ, -R15 ;  /* 0x000000ffff147224 */ /* 0x000fe400078e0a0f */
[C---:B------:R-:W-:Y:S01]  /*1530*/  IMAD R15, R25.reuse, R3, R18 ;  /* 0x00000003190f7224 */ /* 0x040fe200078e0212 */
[----:B------:R-:W-:Y:S01]  /*1540*/  SHF.R.S32.HI R3, RZ, 0x1f, R200 ;  /* 0x0000001fff037819 */ /* 0x000fe200000114c8 */
[--C-:B------:R-:W-:Y:S01]  /*1550*/  @!P5 IMAD.IADD R12, R12, 0x1, -R25.reuse ;  /* 0x000000010c0cd824 */ /* 0x100fe200078e0a19 */
[----:B------:R-:W-:Y:S01]  /*1560*/  ISETP.GT.U32.AND P5, PT, R25, R14, PT ;  /* 0x0000000e1900720c */ /* 0x000fe20003fa4070 */
[----:B------:R-:W-:Y:S01]  /*1570*/  @!P6 IMAD.IADD R13, R13, 0x1, -R25 ;  /* 0x000000010d0de824 */ /* 0x000fe200078e0a19 */
[----:B------:R-:W-:Y:S01]  /*1580*/  ISETP.GT.U32.AND P6, PT, R25, R15, PT ;  /* 0x0000000f1900720c */ /* 0x000fe20003fc4070 */
[----:B------:R-:W-:Y:S01]  /*1590*/  IMAD.HI.U32 R17, R2, R28, RZ ;  /* 0x0000001c02117227 */ /* 0x000fe200078e00ff */
[----:B------:R-:W-:-:S03]  /*15a0*/  LEA.HI R200, R3, R200, RZ, 0x5 ;  /* 0x000000c803c87211 */ /* 0x000fc600078f28ff */
[----:B------:R-:W-:Y:S01]  /*15b0*/  IMAD.HI.U32 R16, R2, R26, RZ ;  /* 0x0000001a02107227 */ /* 0x000fe200078e00ff */
[----:B------:R-:W-:-:S03]  /*15c0*/  SHF.R.S32.HI R200, RZ, 0x5, R200 ;  /* 0x00000005ffc87819 */ /* 0x000fc600000114c8 */
[----:B------:R-:W-:Y:S01]  /*15d0*/  @!P4 IMAD.MOV R8, RZ, RZ, -R8 ;  /* 0x000000ffff08c224 */ /* 0x000fe200078e0a08 */
[C---:B------:R-:W-:Y:S01]  /*15e0*/  ISETP.GT.U32.AND P4, PT, R25.reuse, R11, PT ;  /* 0x0000000b1900720c */ /* 0x040fe20003f84070 */
[--C-:B------:R-:W-:Y:S01]  /*15f0*/  @!P5 IMAD.IADD R14, R14, 0x1, -R25.reuse ;  /* 0x000000010e0ed824 */ /* 0x100fe200078e0a19 */
[----:B------:R-:W-:Y:S01]  /*1600*/  ISETP.GT.U32.AND P5, PT, R25, R12, PT ;  /* 0x0000000c1900720c */ /* 0x000fe20003fa4070 */
[----:B------:R-:W-:Y:S02]  /*1610*/  @!P6 IMAD.IADD R15, R15, 0x1, -R25 ;  /* 0x000000010f0fe824 */ /* 0x000fe400078e0a19 */
[----:B------:R-:W-:Y:S01]  /*1620*/  @!P2 IMAD.MOV R9, RZ, RZ, -R9 ;  /* 0x000000ffff09a224 */ /* 0x000fe200078e0a09 */
[C---:B------:R-:W-:Y:S01]  /*1630*/  ISETP.GT.U32.AND P6, PT, R25.reuse, R14, PT ;  /* 0x0000000e1900720c */ /* 0x040fe20003fc4070 */
[----:B------:R-:W-:Y:S01]  /*1640*/  IMAD.HI.U32 R2, R2, R29, RZ ;  /* 0x0000001d02027227 */ /* 0x000fe200078e00ff */
[----:B------:R-:W-:-:S03]  /*1650*/  ISETP.GT.U32.AND P2, PT, R25, R15, PT ;  /* 0x0000000f1900720c */ /* 0x000fc60003f44070 */
[----:B------:R-:W-:Y:S02]  /*1660*/  IMAD.MOV R18, RZ, RZ, -R17 ;  /* 0x000000ffff127224 */ /* 0x000fe400078e0a11 */
[----:B------:R-:W-:Y:S02]  /*1670*/  IMAD.MOV R27, RZ, RZ, -R16 ;  /* 0x000000ffff1b7224 */ /* 0x000fe400078e0a10 */
[----:B------:R-:W-:Y:S02]  /*1680*/  IMAD.MOV R2, RZ, RZ, -R2 ;  /* 0x000000ffff027224 */ /* 0x000fe400078e0a02 */
[----:B------:R-:W-:Y:S01]  /*1690*/  IMAD R16, R25, R20, R19 ;  /* 0x0000001419107224 */ /* 0x000fe200078e0213 */
[----:B------:R-:W-:Y:S01]  /*16a0*/  LOP3.LUT R20, R23, 0xc0, RZ, 0xc0, !PT ;  /* 0x000000c017147812 */ /* 0x000fe200078ec0ff */
[C---:B------:R-:W-:Y:S02]  /*16b0*/  IMAD R18, R25.reuse, R18, R28 ;  /* 0x0000001219127224 */ /* 0x040fe400078e021c */
[----:B------:R-:W-:-:S02]  /*16c0*/  IMAD R19, R25, R2, R29 ;  /* 0x0000000219137224 */ /* 0x000fc400078e021d */
[C---:B------:R-:W-:Y:S02]  /*16d0*/  IMAD R17, R25.reuse, R27, R26 ;  /* 0x0000001b19117224 */ /* 0x040fe400078e021a */
[----:B------:R-:W-:Y:S01]  /*16e0*/  IMAD.MOV.U32 R2, RZ, RZ, R0 ;  /* 0x000000ffff027224 */ /* 0x000fe200078e0000 */
[----:B------:R-:W-:Y:S01]  /*16f0*/  SHF.R.U32.HI R0, RZ, 0x5, R23 ;  /* 0x00000005ff007819 */ /* 0x000fe20000011617 */
[----:B------:R-:W-:Y:S01]  /*1700*/  @!P0 IMAD.MOV R10, RZ, RZ, -R10 ;  /* 0x000000ffff0a8224 */ /* 0x000fe200078e0a0a */
[C---:B------:R-:W-:Y:S01]  /*1710*/  ISETP.GT.U32.AND P0, PT, R25.reuse, R16, PT ;  /* 0x000000101900720c */ /* 0x040fe20003f04070 */
[--C-:B------:R-:W-:Y:S01]  /*1720*/  @!P5 IMAD.IADD R12, R12, 0x1, -R25.reuse ;  /* 0x000000010c0cd824 */ /* 0x100fe200078e0a19 */
[C---:B------:R-:W-:Y:S01]  /*1730*/  ISETP.GT.U32.AND P5, PT, R25.reuse, R18, PT ;  /* 0x000000121900720c */ /* 0x040fe20003fa4070 */
[----:B------:R-:W-:Y:S01]  /*1740*/  @!P3 IMAD.MOV R2, RZ, RZ, -R2 ;  /* 0x000000ffff02b224 */ /* 0x000fe200078e0a02 */
[----:B------:R-:W-:Y:S01]  /*1750*/  ISETP.GT.U32.AND P3, PT, R25, R13, PT ;  /* 0x0000000d1900720c */ /* 0x000fe20003f64070 */
[--C-:B------:R-:W-:Y:S01]  /*1760*/  @!P4 IMAD.IADD R11, R11, 0x1, -R25.reuse ;  /* 0x000000010b0bc824 */ /* 0x100fe200078e0a19 */
[----:B------:R-:W-:Y:S01]  /*1770*/  ISETP.GT.U32.AND P4, PT, R25, R17, PT ;  /* 0x000000111900720c */ /* 0x000fe20003f84070 */
[--C-:B------:R-:W-:Y:S01]  /*1780*/  @!P2 IMAD.IADD R15, R15, 0x1, -R25.reuse ;  /* 0x000000010f0fa824 */ /* 0x100fe200078e0a19 */
[----:B------:R-:W-:Y:S01]  /*1790*/  ISETP.GE.AND P2, PT, R31, RZ, PT ;  /* 0x000000ff1f00720c */ /* 0x000fe20003f46270 */
[--C-:B------:R-:W-:Y:S01]  /*17a0*/  @!P6 IMAD.IADD R14, R14, 0x1, -R25.reuse ;  /* 0x000000010e0ee824 */ /* 0x100fe200078e0a19 */
[----:B------:R-:W-:Y:S01]  /*17b0*/  ISETP.GT.U32.AND P6, PT, R25, R19, PT ;  /* 0x000000131900720c */ /* 0x000fe20003fc4070 */
[----:B------:R-:W-:Y:S01]  /*17c0*/  IMAD R24, R24, UR4, RZ ;  /* 0x0000000418187c24 */ /* 0x000fe2000f8e02ff */
[----:B------:R-:W-:Y:S01]  /*17d0*/  R2UR UR13, R0 ;  /* 0x00000000000d72ca */ /* 0x000fe200000e0000 */
[--C-:B------:R-:W-:Y:S01]  /*17e0*/  @!P0 IMAD.IADD R16, R16, 0x1, -R25.reuse ;  /* 0x0000000110108824 */ /* 0x100fe200078e0a19 */
[----:B------:R-:W-:Y:S01]  /*17f0*/  ISETP.GE.AND P0, PT, R32, RZ, PT ;  /* 0x000000ff2000720c */ /* 0x000fe20003f06270 */
[----:B------:R-:W-:Y:S01]  /*1800*/  @!P5 IMAD.IADD R18, R18, 0x1, -R25 ;  /* 0x000000011212d824 */ /* 0x000fe200078e0a19 */
[----:B------:R-:W-:Y:S01]  /*1810*/  UIADD3 UR4, UR12, 0x4000, URZ ;  /* 0x000040000c047890 */ /* 0x000fe2000fffe03f */
[----:B------:R-:W-:-:S02]  /*1820*/  IMAD.SHL.U32 R0, R23, 0x2, RZ ;  /* 0x0000000217007824 */ /* 0x000fc400078e00ff */
[--C-:B------:R-:W-:Y:S01]  /*1830*/  @!P3 IMAD.IADD R13, R13, 0x1, -R25.reuse ;  /* 0x000000010d0db824 */ /* 0x100fe200078e0a19 */
[----:B------:R-:W-:Y:S01]  /*1840*/  ISETP.GE.AND P3, PT, R30, RZ, PT ;  /* 0x000000ff1e00720c */ /* 0x000fe20003f66270 */
[--C-:B------:R-:W-:Y:S01]  /*1850*/  @!P4 IMAD.IADD R17, R17, 0x1, -R25.reuse ;  /* 0x000000011111c824 */ /* 0x100fe200078e0a19 */
[C---:B------:R-:W-:Y:S01]  /*1860*/  ISETP.GT.U32.AND P4, PT, R25.reuse, R16, PT ;  /* 0x000000101900720c */ /* 0x040fe20003f84070 */
[----:B------:R-:W-:Y:S01]  /*1870*/  @!P2 IMAD.MOV R12, RZ, RZ, -R12 ;  /* 0x000000ffff0ca224 */ /* 0x000fe200078e0a0c */
[----:B------:R-:W-:Y:S01]  /*1880*/  ISETP.GT.U32.AND P2, PT, R25, R18, PT ;  /* 0x000000121900720c */ /* 0x000fe20003f44070 */
[----:B------:R-:W-:Y:S01]  /*1890*/  @!P6 IMAD.IADD R19, R19, 0x1, -R25 ;  /* 0x000000011313e824 */ /* 0x000fe200078e0a19 */
[----:B------:R-:W-:Y:S01]  /*18a0*/  LOP3.LUT R3, R0, 0x7e, RZ, 0xc0, !PT ;  /* 0x0000007e00037812 */ /* 0x000fe200078ec0ff */
[----:B------:R-:W-:Y:S01]  /*18b0*/  @!P0 IMAD.MOV R13, RZ, RZ, -R13 ;  /* 0x000000ffff0d8224 */ /* 0x000fe200078e0a0d */
[C---:B------:R-:W-:Y:S01]  /*18c0*/  ISETP.GT.U32.AND P5, PT, R25.reuse, R17, PT ;  /* 0x000000111900720c */ /* 0x040fe20003fa4070 */
[----:B------:R-:W-:Y:S01]  /*18d0*/  USHF.R.U32.HI UR4, URZ, 0x4, UR4 ;  /* 0x000000043f047899 */ /* 0x000fe20008011604 */
[----:B------:R-:W-:Y:S01]  /*18e0*/  SHF.R.U32.HI R0, RZ, 0x2, R20 ;  /* 0x00000002ff007819 */ /* 0x000fe20000011614 */
[----:B------:R-:W-:Y:S01]  /*18f0*/  IMAD R20, R20, 0x40, R3 ;  /* 0x0000004014147824 */ /* 0x000fe200078e0203 */
[----:B------:R-:W-:Y:S01]  /*1900*/  ISETP.GT.U32.AND P0, PT, R25, R19, PT ;  /* 0x000000131900720c */ /* 0x000fe20003f04070 */
[----:B------:R-:W-:Y:S01]  /*1910*/  @!P3 IMAD.MOV R11, RZ, RZ, -R11 ;  /* 0x000000ffff0bb224 */ /* 0x000fe200078e0a0b */
[----:B------:R-:W-:Y:S01]  /*1920*/  LOP3.LUT R0, R5, R0, RZ, 0x3c, !PT ;  /* 0x0000000005007212 */ /* 0x000fe200078e3cff */
[--C-:B------:R-:W-:Y:S01]  /*1930*/  @!P4 IMAD.IADD R16, R16, 0x1, -R25.reuse ;  /* 0x000000011010c824 */ /* 0x100fe200078e0a19 */
[----:B------:R-:W1:Y:S01]  /*1940*/  LDC R5, c[0x0][0x240] ;  /* 0x00009000ff057b82 */ /* 0x000e620000000800 */
[--C-:B------:R-:W-:Y:S01]  /*1950*/  @!P2 IMAD.IADD R18, R18, 0x1, -R25.reuse ;  /* 0x000000011212a824 */ /* 0x100fe200078e0a19 */
[----:B------:R-:W-:Y:S01]  /*1960*/  ISETP.GE.AND P3, PT, R33, RZ, PT ;  /* 0x000000ff2100720c */ /* 0x000fe20003f66270 */
[----:B------:R-:W-:Y:S01]  /*1970*/  USGXT.U32 UR4, UR4, 0xe ;  /* 0x0000000e0404789a */ /* 0x000fe20008000000 */
[----:B------:R-:W-:Y:S01]  /*1980*/  ISETP.GE.AND P4, PT, R35, RZ, PT ;  /* 0x000000ff2300720c */ /* 0x000fe20003f86270 */
[--C-:B------:R-:W-:Y:S01]  /*1990*/  @!P5 IMAD.IADD R17, R17, 0x1, -R25.reuse ;  /* 0x000000011111d824 */ /* 0x100fe200078e0a19 */
[----:B------:R-:W-:Y:S01]  /*19a0*/  ISETP.GE.AND P2, PT, R37, RZ, PT ;  /* 0x000000ff2500720c */ /* 0x000fe20003f46270 */
[----:B------:R-:W-:Y:S01]  /*19b0*/  IMAD R168, R209, 0x14, RZ ;  /* 0x00000014d1a87824 */ /* 0x000fe200078e02ff */
[----:B------:R-:W-:Y:S01]  /*19c0*/  ISETP.GE.AND P6, PT, R34, RZ, PT ;  /* 0x000000ff2200720c */ /* 0x000fe20003fc6270 */
[----:B------:R-:W-:Y:S01]  /*19d0*/  @!P0 IMAD.IADD R19, R19, 0x1, -R25 ;  /* 0x0000000113138824 */ /* 0x000fe200078e0a19 */
[----:B------:R-:W-:Y:S01]  /*19e0*/  ISETP.GE.AND P5, PT, R36, RZ, PT ;  /* 0x000000ff2400720c */ /* 0x000fe20003fa6270 */
[----:B------:R-:W-:Y:S01]  /*19f0*/  IMAD R169, R209, 0x13, RZ ;  /* 0x00000013d1a97824 */ /* 0x000fe200078e02ff */
[----:B------:R-:W-:Y:S01]  /*1a00*/  ISETP.NE.AND P0, PT, R53, RZ, PT ;  /* 0x000000ff3500720c */ /* 0x000fe20003f05270 */
[----:B------:R-:W-:Y:S01]  /*1a10*/  @!P1 IMAD.MOV R19, RZ, RZ, -R19 ;  /* 0x000000ffff139224 */ /* 0x000fe200078e0a13 */
[----:B------:R-:W-:Y:S01]  /*1a20*/  LOP3.LUT R3, RZ, R53, RZ, 0x33, !PT ;  /* 0x00000035ff037212 */ /* 0x000fe200078e33ff */
[----:B------:R-:W-:Y:S01]  /*1a30*/  @!P3 IMAD.MOV R14, RZ, RZ, -R14 ;  /* 0x000000ffff0eb224 */ /* 0x000fe200078e0a0e */
[----:B------:R-:W-:Y:S01]  /*1a40*/  CS2R R32, SRZ ;  /* 0x0000000000207805 */ /* 0x000fe2000001ff00 */
[----:B------:R-:W-:Y:S01]  /*1a50*/  @!P4 IMAD.MOV R16, RZ, RZ, -R16 ;  /* 0x000000ffff10c224 */ /* 0x000fe200078e0a10 */
[C---:B------:R-:W-:Y:S01]  /*1a60*/  SEL R4, R3.reuse, R4, !P0 ;  /* 0x0000000403047207 */ /* 0x040fe20004000000 */
[----:B------:R-:W-:Y:S01]  /*1a70*/  @!P2 IMAD.MOV R18, RZ, RZ, -R18 ;  /* 0x000000ffff12a224 */ /* 0x000fe200078e0a12 */
[C---:B------:R-:W-:Y:S01]  /*1a80*/  SEL R6, R3.reuse, R6, !P0 ;  /* 0x0000000603067207 */ /* 0x040fe20004000000 */
[----:B------:R-:W-:Y:S01]  /*1a90*/  @!P6 IMAD.MOV R15, RZ, RZ, -R15 ;  /* 0x000000ffff0fe224 */ /* 0x000fe200078e0a0f */
[C---:B------:R-:W-:Y:S01]  /*1aa0*/  SEL R7, R3.reuse, R7, !P0 ;  /* 0x0000000703077207 */ /* 0x040fe20004000000 */
[----:B------:R-:W-:Y:S01]  /*1ab0*/  @!P5 IMAD.MOV R17, RZ, RZ, -R17 ;  /* 0x000000ffff11d224 */ /* 0x000fe200078e0a11 */
[C---:B------:R-:W-:Y:S01]  /*1ac0*/  SEL R8, R3.reuse, R8, !P0 ;  /* 0x0000000803087207 */ /* 0x040fe20004000000 */
[-C--:B-1----:R-:W-:Y:S01]  /*1ad0*/  IMAD R4, R4, R5.reuse, RZ ;  /* 0x0000000504047224 */ /* 0x082fe200078e02ff */
[C---:B------:R-:W-:Y:S01]  /*1ae0*/  SEL R14, R3.reuse, R14, !P0 ;  /* 0x0000000e030e7207 */ /* 0x040fe20004000000 */
[-C--:B------:R-:W-:Y:S01]  /*1af0*/  IMAD R25, R6, R5.reuse, RZ ;  /* 0x0000000506197224 */ /* 0x080fe200078e02ff */
[----:B------:R-:W-:Y:S01]  /*1b00*/  SEL R16, R3, R16, !P0 ;  /* 0x0000001003107207 */ /* 0x000fe20004000000 */
[-C--:B------:R-:W-:Y:S01]  /*1b10*/  IMAD R7, R7, R5.reuse, RZ ;  /* 0x0000000507077224 */ /* 0x080fe200078e02ff */
[C---:B------:R-:W-:Y:S01]  /*1b20*/  SEL R18, R3.reuse, R18, !P0 ;  /* 0x0000001203127207 */ /* 0x040fe20004000000 */
[-C--:B------:R-:W-:Y:S01]  /*1b30*/  IMAD R26, R8, R5.reuse, RZ ;  /* 0x00000005081a7224 */ /* 0x080fe200078e02ff */
[C---:B------:R-:W-:Y:S01]  /*1b40*/  SEL R2, R3.reuse, R2, !P0 ;  /* 0x0000000203027207 */ /* 0x040fe20004000000 */
[----:B------:R-:W-:Y:S01]  /*1b50*/  IMAD R197, R14, R5, RZ ;  /* 0x000000050ec57224 */ /* 0x000fe200078e02ff */
[C---:B------:R-:W-:Y:S01]  /*1b60*/  SEL R9, R3.reuse, R9, !P0 ;  /* 0x0000000903097207 */ /* 0x040fe20004000000 */
[-C--:B------:R-:W-:Y:S01]  /*1b70*/  IMAD R193, R16, R5.reuse, RZ ;  /* 0x0000000510c17224 */ /* 0x080fe200078e02ff */
[C---:B------:R-:W-:Y:S01]  /*1b80*/  SEL R10, R3.reuse, R10, !P0 ;  /* 0x0000000a030a7207 */ /* 0x040fe20004000000 */
[----:B------:R-:W-:Y:S01]  /*1b90*/  IMAD R238, R18, R5, RZ ;  /* 0x0000000512ee7224 */ /* 0x000fe200078e02ff */
[C---:B------:R-:W-:Y:S01]  /*1ba0*/  SEL R11, R3.reuse, R11, !P0 ;  /* 0x0000000b030b7207 */ /* 0x040fe20004000000 */
[-C--:B------:R-:W-:Y:S01]  /*1bb0*/  IMAD R27, R2, R5.reuse, RZ ;  /* 0x00000005021b7224 */ /* 0x080fe200078e02ff */
[----:B------:R-:W-:Y:S01]  /*1bc0*/  SEL R12, R3, R12, !P0 ;  /* 0x0000000c030c7207 */ /* 0x000fe20004000000 */
[----:B------:R-:W-:Y:S01]  /*1bd0*/  IMAD R9, R9, R5, RZ ;  /* 0x0000000509097224 */ /* 0x000fe200078e02ff */
[C---:B------:R-:W-:Y:S01]  /*1be0*/  SEL R13, R3.reuse, R13, !P0 ;  /* 0x0000000d030d7207 */ /* 0x040fe20004000000 */
[----:B------:R-:W-:Y:S01]  /*1bf0*/  IMAD R28, R10, R5, RZ ;  /* 0x000000050a1c7224 */ /* 0x000fe200078e02ff */
[----:B------:R-:W-:Y:S01]  /*1c00*/  SEL R15, R3, R15, !P0 ;  /* 0x0000000f030f7207 */ /* 0x000fe20004000000 */
[----:B------:R-:W-:Y:S01]  /*1c10*/  IMAD R29, R11, R5, RZ ;  /* 0x000000050b1d7224 */ /* 0x000fe200078e02ff */
[----:B------:R-:W-:Y:S01]  /*1c20*/  SEL R17, R3, R17, !P0 ;  /* 0x0000001103117207 */ /* 0x000fe20004000000 */
[-C--:B------:R-:W-:Y:S01]  /*1c30*/  IMAD R30, R12, R5.reuse, RZ ;  /* 0x000000050c1e7224 */ /* 0x080fe200078e02ff */
[-C--:B0-----:R-:W-:Y:S01]  /*1c40*/  LEA R18, P2, R4, R240.reuse, 0x1 ;  /* 0x000000f004127211 */ /* 0x081fe200078408ff */
[-C--:B------:R-:W-:Y:S01]  /*1c50*/  IMAD R199, R13, R5.reuse, RZ ;  /* 0x000000050dc77224 */ /* 0x080fe200078e02ff */
[-C--:B------:R-:W-:Y:S01]  /*1c60*/  LEA R16, P3, R25, R240.reuse, 0x1 ;  /* 0x000000f019107211 */ /* 0x080fe200078608ff */
[-C--:B------:R-:W-:Y:S01]  /*1c70*/  IMAD R195, R15, R5.reuse, RZ ;  /* 0x000000050fc37224 */ /* 0x080fe200078e02ff */
[-C--:B------:R-:W-:Y:S01]  /*1c80*/  LEA R14, P4, R7, R240.reuse, 0x1 ;  /* 0x000000f0070e7211 */ /* 0x080fe200078808ff */
[----:B------:R-:W-:Y:S01]  /*1c90*/  IMAD R191, R17, R5, RZ ;  /* 0x0000000511bf7224 */ /* 0x000fe200078e02ff */
[----:B------:R-:W-:Y:S01]  /*1ca0*/  SEL R3, R3, R19, !P0 ;  /* 0x0000001303037207 */ /* 0x000fe20004000000 */
[C---:B------:R-:W-:Y:S01]  /*1cb0*/  IMAD R170, R209.reuse, 0x12, RZ ;  /* 0x00000012d1aa7824 */ /* 0x040fe200078e02ff */
[-C--:B------:R-:W-:Y:S01]  /*1cc0*/  LEA R12, P5, R26, R240.reuse, 0x1 ;  /* 0x000000f01a0c7211 */ /* 0x080fe200078a08ff */
[----:B------:R-:W-:Y:S01]  /*1cd0*/  IMAD R171, R209, 0x11, RZ ;  /* 0x00000011d1ab7824 */ /* 0x000fe200078e02ff */
[----:B------:R-:W-:Y:S01]  /*1ce0*/  LEA.HI.X.SX32 R19, R4, R241, 0x1, P2 ;  /* 0x000000f104137211 */ /* 0x000fe200010f0eff */
[----:B------:R-:W-:Y:S01]  /*1cf0*/  IMAD R234, R3, R5, RZ ;  /* 0x0000000503ea7224 */ /* 0x000fe200078e02ff */
[-C--:B------:R-:W-:Y:S01]  /*1d00*/  LEA.HI.X.SX32 R17, R25, R241.reuse, 0x1, P3 ;  /* 0x000000f119117211 */ /* 0x080fe200018f0eff */
[----:B------:R-:W-:Y:S01]  /*1d10*/  IMAD.SHL.U32 R172, R209, 0x10, RZ ;  /* 0x00000010d1ac7824 */ /* 0x000fe200078e00ff */
[-C--:B------:R-:W-:Y:S01]  /*1d20*/  LEA.HI.X.SX32 R15, R7, R241.reuse, 0x1, P4 ;  /* 0x000000f1070f7211 */ /* 0x080fe200020f0eff */
[----:B------:R-:W-:Y:S01]  /*1d30*/  IMAD R173, R209, 0xf, RZ ;  /* 0x0000000fd1ad7824 */ /* 0x000fe200078e02ff */
[-C--:B------:R-:W-:Y:S01]  /*1d40*/  LEA R10, P6, R27, R240.reuse, 0x1 ;  /* 0x000000f01b0a7211 */ /* 0x080fe200078c08ff */
[----:B------:R-:W-:Y:S01]  /*1d50*/  IMAD R174, R209, 0xe, RZ ;  /* 0x0000000ed1ae7824 */ /* 0x000fe200078e02ff */
[-C--:B------:R-:W-:Y:S01]  /*1d60*/  LEA R8, P1, R9, R240.reuse, 0x1 ;  /* 0x000000f009087211 */ /* 0x080fe200078208ff */
[C---:B------:R-:W-:Y:S01]  /*1d70*/  IMAD R175, R209.reuse, 0xd, RZ ;  /* 0x0000000dd1af7824 */ /* 0x040fe200078e02ff */
[-C--:B------:R-:W-:Y:S01]  /*1d80*/  LEA R6, P2, R28, R240.reuse, 0x1 ;  /* 0x000000f01c067211 */ /* 0x080fe200078408ff */
[----:B------:R-:W-:Y:S01]  /*1d90*/  IMAD R176, R209, 0xc, RZ ;  /* 0x0000000cd1b07824 */ /* 0x000fe200078e02ff */
[-C--:B------:R-:W-:Y:S01]  /*1da0*/  LEA R4, P3, R29, R240.reuse, 0x1 ;  /* 0x000000f01d047211 */ /* 0x080fe200078608ff */
[C---:B------:R-:W-:Y:S01]  /*1db0*/  IMAD R177, R209.reuse, 0xb, RZ ;  /* 0x0000000bd1b17824 */ /* 0x040fe200078e02ff */
[-C--:B------:R-:W-:Y:S01]  /*1dc0*/  LEA R2, P4, R30, R240.reuse, 0x1 ;  /* 0x000000f01e027211 */ /* 0x080fe200078808ff */
[C---:B------:R-:W-:Y:S01]  /*1dd0*/  IMAD R178, R209.reuse, 0xa, RZ ;  /* 0x0000000ad1b27824 */ /* 0x040fe200078e02ff */
[-C--:B------:R-:W-:Y:S01]  /*1de0*/  LEA.HI.X.SX32 R13, R26, R241.reuse, 0x1, P5 ;  /* 0x000000f11a0d7211 */ /* 0x080fe200028f0eff */
[----:B------:R-:W-:Y:S01]  /*1df0*/  IMAD R179, R209, 0x9, RZ ;  /* 0x00000009d1b37824 */ /* 0x000fe200078e02ff */
[----:B------:R-:W-:Y:S01]  /*1e00*/  LEA R198, P5, R199, R240, 0x1 ;  /* 0x000000f0c7c67211 */ /* 0x000fe200078a08ff */
[----:B------:R-:W-:Y:S01]  /*1e10*/  IMAD.SHL.U32 R180, R209, 0x8, RZ ;  /* 0x00000008d1b47824 */ /* 0x000fe200078e00ff */
[-C--:B------:R-:W-:Y:S01]  /*1e20*/  LEA.HI.X.SX32 R11, R27, R241.reuse, 0x1, P6 ;  /* 0x000000f11b0b7211 */ /* 0x080fe200030f0eff */
[----:B------:R-:W-:Y:S01]  /*1e30*/  IMAD R181, R209, 0x7, RZ ;  /* 0x00000007d1b57824 */ /* 0x000fe200078e02ff */
[-C--:B------:R-:W-:Y:S01]  /*1e40*/  LEA.HI.X.SX32 R9, R9, R241.reuse, 0x1, P1 ;  /* 0x000000f109097211 */ /* 0x080fe200008f0eff */
[C---:B------:R-:W-:Y:S01]  /*1e50*/  IMAD R201, R209.reuse, 0x6, RZ ;  /* 0x00000006d1c97824 */ /* 0x040fe200078e02ff */
[-C--:B------:R-:W-:Y:S01]  /*1e60*/  LEA.HI.X.SX32 R7, R28, R241.reuse, 0x1, P2 ;  /* 0x000000f11c077211 */ /* 0x080fe200010f0eff */
[----:B------:R-:W-:Y:S01]  /*1e70*/  IMAD R203, R209, 0x5, RZ ;  /* 0x00000005d1cb7824 */ /* 0x000fe200078e02ff */
[-C--:B------:R-:W-:Y:S01]  /*1e80*/  LEA.HI.X.SX32 R5, R29, R241.reuse, 0x1, P3 ;  /* 0x000000f11d057211 */ /* 0x080fe200018f0eff */
[C---:B------:R-:W-:Y:S01]  /*1e90*/  IMAD.SHL.U32 R205, R209.reuse, 0x4, RZ ;  /* 0x00000004d1cd7824 */ /* 0x040fe200078e00ff */
[----:B------:R-:W-:Y:S01]  /*1ea0*/  LEA.HI.X.SX32 R3, R30, R241, 0x1, P4 ;  /* 0x000000f11e037211 */ /* 0x000fe200020f0eff */
[----:B------:R-:W-:Y:S01]  /*1eb0*/  IMAD R207, R209, 0x3, RZ ;  /* 0x00000003d1cf7824 */ /* 0x000fe200078e02ff */
[----:B------:R-:W-:-:S02]  /*1ec0*/  LEA R182, P0, R24, UR6, 0x1 ;  /* 0x0000000618b67c11 */ /* 0x000fc4000f8008ff */
[----:B------:R-:W-:Y:S02]  /*1ed0*/  CS2R R26, SRZ ;  /* 0x00000000001a7805 */ /* 0x000fe4000001ff00 */
[-C--:B------:R-:W-:Y:S02]  /*1ee0*/  LEA R196, P6, R197, R240.reuse, 0x1 ;  /* 0x000000f0c5c47211 */ /* 0x080fe400078c08ff */
[----:B------:R-:W-:Y:S02]  /*1ef0*/  CS2R R28, SRZ ;  /* 0x00000000001c7805 */ /* 0x000fe4000001ff00 */
[-C--:B------:R-:W-:Y:S02]  /*1f00*/  LEA R194, P1, R195, R240.reuse, 0x1 ;  /* 0x000000f0c3c27211 */ /* 0x080fe400078208ff */
[----:B------:R-:W-:Y:S02]  /*1f10*/  CS2R R30, SRZ ;  /* 0x00000000001e7805 */ /* 0x000fe4000001ff00 */
[----:B------:R-:W-:-:S02]  /*1f20*/  LEA R192, P2, R193, R240, 0x1 ;  /* 0x000000f0c1c07211 */ /* 0x000fc400078408ff */
[----:B------:R-:W-:Y:S02]  /*1f30*/  CS2R R34, SRZ ;  /* 0x0000000000227805 */ /* 0x000fe4000001ff00 */
[-C--:B------:R-:W-:Y:S02]  /*1f40*/  LEA R190, P3, R191, R240.reuse, 0x1 ;  /* 0x000000f0bfbe7211 */ /* 0x080fe400078608ff */
[----:B------:R-:W-:Y:S02]  /*1f50*/  CS2R R36, SRZ ;  /* 0x0000000000247805 */ /* 0x000fe4000001ff00 */
[-C--:B------:R-:W-:Y:S02]  /*1f60*/  LEA R236, P4, R238, R240.reuse, 0x1 ;  /* 0x000000f0eeec7211 */ /* 0x080fe400078808ff */
[----:B------:R-:W-:Y:S02]  /*1f70*/  CS2R R52, SRZ ;  /* 0x0000000000347805 */ /* 0x000fe4000001ff00 */
[----:B------:R-:W-:Y:S01]  /*1f80*/  LEA.HI.X.SX32 R199, R199, R241, 0x1, P5 ;  /* 0x000000f1c7c77211 */ /* 0x000fe200028f0eff */
[----:B------:R-:W-:Y:S01]  /*1f90*/  IMAD.U32 R153, RZ, RZ, UR5 ;  /* 0x00000005ff997e24 */ /* 0x000fe2000f8e00ff */
[----:B------:R-:W-:Y:S01]  /*1fa0*/  LEA R240, P5, R234, R240, 0x1 ;  /* 0x000000f0eaf07211 */ /* 0x000fe200078a08ff */
[----:B------:R-:W-:Y:S01]  /*1fb0*/  IMAD R155, R152, R155, RZ ;  /* 0x0000009b989b7224 */ /* 0x000fe200078e02ff */
[----:B------:R-:W-:-:S02]  /*1fc0*/  LEA.HI.X.SX32 R183, R24, UR7, 0x1, P0 ;  /* 0x0000000718b77c11 */ /* 0x000fc400080f0eff */
[----:B------:R-:W-:Y:S02]  /*1fd0*/  CS2R R24, SRZ ;  /* 0x0000000000187805 */ /* 0x000fe4000001ff00 */
[-C--:B------:R-:W-:Y:S01]  /*1fe0*/  LEA.HI.X.SX32 R197, R197, R241.reuse, 0x1, P6 ;  /* 0x000000f1c5c57211 */ /* 0x080fe200030f0eff */
[----:B------:R-:W-:Y:S01]  /*1ff0*/  IMAD.SHL.U32 R209, R209, 0x2, RZ ;  /* 0x00000002d1d17824 */ /* 0x000fe200078e00ff */
[-C--:B------:R-:W-:Y:S01]  /*2000*/  LEA.HI.X.SX32 R195, R195, R241.reuse, 0x1, P1 ;  /* 0x000000f1c3c37211 */ /* 0x080fe200008f0eff */
[----:B------:R-:W-:Y:S01]  /*2010*/  UMOV UR6, 0xfffffffe ;  /* 0xfffffffe00067882 */ /* 0x000fe20000000000 */
[-C--:B------:R-:W-:Y:S01]  /*2020*/  LEA.HI.X.SX32 R193, R193, R241.reuse, 0x1, P2 ;  /* 0x000000f1c1c17211 */ /* 0x080fe200010f0eff */
[----:B------:R-:W-:Y:S01]  /*2030*/  UMOV UR7, 0x7fffffdf ;  /* 0x7fffffdf00077882 */ /* 0x000fe20000000000 */
[-C--:B------:R-:W-:Y:S01]  /*2040*/  LEA.HI.X.SX32 R191, R191, R241.reuse, 0x1, P3 ;  /* 0x000000f1bfbf7211 */ /* 0x080fe200018f0eff */
[----:B------:R-:W-:Y:S01]  /*2050*/  UMOV UR5, URZ ;  /* 0x0000003f00057c82 */ /* 0x000fe20008000000 */
[-C--:B------:R-:W-:Y:S01]  /*2060*/  LEA.HI.X.SX32 R238, R238, R241.reuse, 0x1, P4 ;  /* 0x000000f1eeee7211 */ /* 0x080fe200020f0eff */
[----:B------:R-:W-:Y:S01]  /*2070*/  UIADD3.64 UR6, UR4, -UR6, URZ ;  /* 0x8000000604067297 */ /* 0x000fe2000fffe03f */
[----:B------:R-:W-:Y:S01]  /*2080*/  LEA.HI.X.SX32 R234, R234, R241, 0x1, P5 ;  /* 0x000000f1eaea7211 */ /* 0x000fe200028f0eff */
[----:B------:R-:W-:Y:S01]  /*2090*/  UMOV UR10, UR4 ;  /* 0x00000004000a7c82 */ /* 0x000fe20008000000 */
[----:B------:R-:W-:-:S02]  /*20a0*/  LOP3.LUT R202, R20, 0x10, RZ, 0x3c, !PT ;  /* 0x0000001014ca7812 */ /* 0x000fc400078e3cff */
[C---:B------:R-:W-:Y:S02]  /*20b0*/  LOP3.LUT R204, R20.reuse, 0x20, RZ, 0x3c, !PT ;  /* 0x0000002014cc7812 */ /* 0x040fe400078e3cff */
[C---:B------:R-:W-:Y:S02]  /*20c0*/  LOP3.LUT R206, R20.reuse, 0x30, RZ, 0x3c, !PT ;  /* 0x0000003014ce7812 */ /* 0x040fe400078e3cff */
[C---:B------:R-:W-:Y:S02]  /*20d0*/  LOP3.LUT R208, R20.reuse, 0x40, RZ, 0x3c, !PT ;  /* 0x0000004014d07812 */ /* 0x040fe400078e3cff */
[C---:B------:R-:W-:Y:S02]  /*20e0*/  LOP3.LUT R210, R20.reuse, 0x50, RZ, 0x3c, !PT ;  /* 0x0000005014d27812 */ /* 0x040fe400078e3cff */
[C---:B------:R-:W-:Y:S02]  /*20f0*/  LOP3.LUT R211, R20.reuse, 0x60, RZ, 0x3c, !PT ;  /* 0x0000006014d37812 */ /* 0x040fe400078e3cff */
[----:B------:R-:W-:-:S07]  /*2100*/  LOP3.LUT R212, R20, 0x70, RZ, 0x3c, !PT ;  /* 0x0000007014d47812 */ /* 0x000fce00078e3cff */
.L_x_1:
[C---:B------:R-:W-:Y:S02]  /*2110*/  ISETP.GT.AND P0, PT, R153.reuse, RZ, PT ;  /* 0x000000ff9900720c */ /* 0x040fe40003f04270 */
[----:B------:R-:W-:Y:S02]  /*2120*/  PRMT R248, RZ, 0x7610, R248 ;  /* 0x00007610fff87816 */ /* 0x000fe400000000f8 */
[C---:B------:R-:W-:Y:S01]  /*2130*/  ISETP.GT.AND P1, PT, R153.reuse, 0x8, PT ;  /* 0x000000089900780c */ /* 0x040fe20003f24270 */
[----:B------:R-:W-:Y:S01]  /*2140*/  IMAD.WIDE R218, R180, 0x2, R182 ;  /* 0x00000002b4da7825 */ /* 0x000fe200078e02b6 */
[----:B------:R-:W-:Y:S01]  /*2150*/  PRMT R246, RZ, 0x7610, R246 ;  /* 0x00007610fff67816 */ /* 0x000fe200000000f6 */
[----:B------:R-:W0:Y:S06]  /*2160*/  LDC R185, c[0x0][0x238] ;  /* 0x00008e00ffb97b82 */ /* 0x000e2c0000000800 */
[----:B------:R-:W2:Y:S01]  /*2170*/  @P0 LDG.E.U16 R248, desc[UR14][R182.64] ;  /* 0x0000000eb6f80981 */ /* 0x000ea2000c1e1500 */
[----:B------:R-:W-:-:S03]  /*2180*/  ISETP.GT.AND P0, PT, R153, 0x10, PT ;  /* 0x000000109900780c */ /* 0x000fc60003f04270 */
[----:B------:R1:W3:Y:S01]  /*2190*/  @P1 LDG.E.U16 R246, desc[UR14][R218.64] ;  /* 0x0000000edaf61981 */ /* 0x0002e2000c1e1500 */
[----:B------:R-:W-:Y:S01]  /*21a0*/  PRMT R213, RZ, 0x7610, R213 ;  /* 0x00007610ffd57816 */ /* 0x000fe200000000d5 */
[----:B------:R-:W-:Y:S01]  /*21b0*/  IMAD.WIDE R188, R172, 0x2, R182 ;  /* 0x00000002acbc7825 */ /* 0x000fe200078e02b6 */
[----:B------:R-:W-:Y:S02]  /*21c0*/  ISETP.GT.AND P1, PT, R153, 0x18, PT ;  /* 0x000000189900780c */ /* 0x000fe40003f24270 */
[----:B------:R-:W-:-:S05]  /*21d0*/  PRMT R215, RZ, 0x7610, R215 ;  /* 0x00007610ffd77816 */ /* 0x000fca00000000d7 */
[----:B------:R4:W5:Y:S01]  /*21e0*/  @P0 LDG.E.U16 R213, desc[UR14][R188.64] ;  /* 0x0000000ebcd50981 */ /* 0x000962000c1e1500 */
[----:B------:R-:W-:Y:S01]  /*21f0*/  IMAD.WIDE R186, R164, 0x2, R182 ;  /* 0x00000002a4ba7825 */ /* 0x000fe200078e02b6 */
[----:B------:R-:W-:-:S04]  /*2200*/  ISETP.GT.AND P0, PT, R153, 0x1, PT ;  /* 0x000000019900780c */ /* 0x000fc80003f04270 */
[----:B------:R4:W5:Y:S01]  /*2210*/  @P1 LDG.E.U16 R215, desc[UR14][R186.64] ;  /* 0x0000000ebad71981 */ /* 0x000962000c1e1500 */
[----:B------:R-:W-:Y:S01]  /*2220*/  PRMT R217, RZ, 0x7610, R217 ;  /* 0x00007610ffd97816 */ /* 0x000fe200000000d9 */
[----:B0-----:R-:W-:Y:S01]  /*2230*/  IMAD.WIDE R184, R185, 0x2, R182 ;  /* 0x00000002b9b87825 */ /* 0x001fe200078e02b6 */
[----:B------:R-:W-:Y:S02]  /*2240*/  ISETP.GT.AND P1, PT, R153, 0x9, PT ;  /* 0x000000099900780c */ /* 0x000fe40003f24270 */
[----:B-1----:R-:W-:-:S04]  /*2250*/  PRMT R219, RZ, 0x7610, R219 ;  /* 0x00007610ffdb7816 */ /* 0x002fc800000000db */
[----:B------:R0:W5:Y:S01]  /*2260*/  @P0 LDG.E.U16 R217, desc[UR14][R184.64] ;  /* 0x0000000eb8d90981 */ /* 0x000162000c1e1500 */
[----:B------:R-:W-:Y:S01]  /*2270*/  IMAD.WIDE R226, R179, 0x2, R182 ;  /* 0x00000002b3e27825 */ /* 0x000fe200078e02b6 */
[----:B------:R-:W-:-:S05]  /*2280*/  ISETP.GT.AND P0, PT, R153, 0x11, PT ;  /* 0x000000119900780c */ /* 0x000fca0003f04270 */
[----:B------:R1:W5:Y:S01]  /*2290*/  @P1 LDG.E.U16 R219, desc[UR14][R226.64] ;  /* 0x0000000ee2db1981 */ /* 0x000362000c1e1500 */
[----:B------:R-:W-:Y:S01]  /*22a0*/  PRMT R221, RZ, 0x7610, R221 ;  /* 0x00007610ffdd7816 */ /* 0x000fe200000000dd */
[----:B----4-:R-:W-:Y:S01]  /*22b0*/  IMAD.WIDE R188, R171, 0x2, R182 ;  /* 0x00000002abbc7825 */ /* 0x010fe200078e02b6 */
[----:B------:R-:W-:-:S05]  /*22c0*/  ISETP.GT.AND P1, PT, R153, 0x19, PT ;  /* 0x000000199900780c */ /* 0x000fca0003f24270 */
[----:B------:R4:W5:Y:S01]  /*22d0*/  @P0 LDG.E.U16 R221, desc[UR14][R188.64] ;  /* 0x0000000ebcdd0981 */ /* 0x000962000c1e1500 */
[----:B------:R-:W-:Y:S01]  /*22e0*/  PRMT R223, RZ, 0x7610, R223 ;  /* 0x00007610ffdf7816 */ /* 0x000fe200000000df */
[----:B------:R-:W-:Y:S01]  /*22f0*/  IMAD.WIDE R186, R163, 0x2, R182 ;  /* 0x00000002a3ba7825 */ /* 0x000fe200078e02b6 */
[----:B------:R-:W-:-:S05]  /*2300*/  ISETP.GT.AND P0, PT, R153, 0x2, PT ;  /* 0x000000029900780c */ /* 0x000fca0003f04270 */
[----:B------:R4:W5:Y:S01]  /*2310*/  @P1 LDG.E.U16 R223, desc[UR14][R186.64] ;  /* 0x0000000ebadf1981 */ /* 0x000962000c1e1500 */
[----:B------:R-:W-:Y:S01]  /*2320*/  PRMT R225, RZ, 0x7610, R225 ;  /* 0x00007610ffe17816 */ /* 0x000fe200000000e1 */
[----:B0-----:R-:W-:Y:S01]  /*2330*/  IMAD.WIDE R184, R209, 0x2, R182 ;  /* 0x00000002d1b87825 */ /* 0x001fe200078e02b6 */
[----:B------:R-:W-:-:S05]  /*2340*/  ISETP.GT.AND P1, PT, R153, 0xa, PT ;  /* 0x0000000a9900780c */ /* 0x000fca0003f24270 */
[----:B------:R0:W5:Y:S01]  /*2350*/  @P0 LDG.E.U16 R225, desc[UR14][R184.64] ;  /* 0x0000000eb8e10981 */ /* 0x000162000c1e1500 */
[----:B------:R-:W-:Y:S01]  /*2360*/  ISETP.GT.AND P0, PT, R153, 0x12, PT ;  /* 0x000000129900780c */ /* 0x000fe20003f04270 */
[----:B------:R-:W-:Y:S01]  /*2370*/  IMAD.WIDE R242, R178, 0x2, R182 ;  /* 0x00000002b2f27825 */ /* 0x000fe200078e02b6 */
[----:B-1----:R-:W-:Y:S02]  /*2380*/  PRMT R227, RZ, 0x7610, R227 ;  /* 0x00007610ffe37816 */ /* 0x002fe400000000e3 */
[----:B------:R-:W-:Y:S01]  /*2390*/  PRMT R229, RZ, 0x7610, R229 ;  /* 0x00007610ffe57816 */ /* 0x000fe200000000e5 */
[----:B----4-:R-:W-:-:S03]  /*23a0*/  IMAD.WIDE R188, R170, 0x2, R182 ;  /* 0x00000002aabc7825 */ /* 0x010fc600078e02b6 */
[----:B------:R1:W4:Y:S01]  /*23b0*/  @P1 LDG.E.U16 R227, desc[UR14][R242.64] ;  /* 0x0000000ef2e31981 */ /* 0x000322000c1e1500 */
[----:B------:R-:W-:-:S04]  /*23c0*/  ISETP.GT.AND P1, PT, R153, 0x4, PT ;  /* 0x000000049900780c */ /* 0x000fc80003f24270 */
[----:B------:R1:W4:Y:S01]  /*23d0*/  @P0 LDG.E.U16 R229, desc[UR14][R188.64] ;  /* 0x0000000ebce50981 */ /* 0x000322000c1e1500 */
[----:B------:R-:W-:Y:S01]  /*23e0*/  ISETP.GT.AND P0, PT, R153, 0x3, PT ;  /* 0x000000039900780c */ /* 0x000fe20003f04270 */
[----:B------:R-:W-:Y:S01]  /*23f0*/  IMAD.WIDE R186, R207, 0x2, R182 ;  /* 0x00000002cfba7825 */ /* 0x000fe200078e02b6 */
[----:B------:R-:W-:Y:S02]  /*2400*/  PRMT R231, RZ, 0x7610, R231 ;  /* 0x00007610ffe77816 */ /* 0x000fe400000000e7 */
[----:B------:R-:W-:Y:S01]  /*2410*/  PRMT R233, RZ, 0x7610, R233 ;  /* 0x00007610ffe97816 */ /* 0x000fe200000000e9 */
[----:B0-----:R-:W-:Y:S01]  /*2420*/  IMAD.WIDE R184, R205, 0x2, R182 ;  /* 0x00000002cdb87825 */ /* 0x001fe200078e02b6 */
[C---:B------:R-:W-:Y:S02]  /*2430*/  ISETP.GT.AND P2, PT, R153.reuse, 0x5, PT ;  /* 0x000000059900780c */ /* 0x040fe40003f44270 */
[----:B------:R-:W-:Y:S02]  /*2440*/  PRMT R235, RZ, 0x7610, R235 ;  /* 0x00007610ffeb7816 */ /* 0x000fe400000000eb */
[----:B------:R-:W4:Y:S01]  /*2450*/  @P1 LDG.E.U16 R233, desc[UR14][R184.64] ;  /* 0x0000000eb8e91981 */ /* 0x000f22000c1e1500 */
[----:B------:R-:W-:-:S03]  /*2460*/  ISETP.GT.AND P1, PT, R153, 0x7, PT ;  /* 0x000000079900780c */ /* 0x000fc60003f24270 */
[----:B------:R0:W4:Y:S01]  /*2470*/  @P0 LDG.E.U16 R231, desc[UR14][R186.64] ;  /* 0x0000000ebae70981 */ /* 0x000122000c1e1500 */
[----:B------:R-:W-:Y:S01]  /*2480*/  ISETP.GT.AND P0, PT, R153, 0x6, PT ;  /* 0x000000069900780c */ /* 0x000fe20003f04270 */
[----:B-1----:R-:W-:Y:S01]  /*2490*/  IMAD.WIDE R242, R203, 0x2, R182 ;  /* 0x00000002cbf27825 */ /* 0x002fe200078e02b6 */
[----:B------:R-:W-:Y:S02]  /*24a0*/  ISETP.GT.AND P3, PT, R153, 0xb, PT ;  /* 0x0000000b9900780c */ /* 0x000fe40003f64270 */
[----:B------:R-:W-:Y:S01]  /*24b0*/  PRMT R214, RZ, 0x7610, R214 ;  /* 0x00007610ffd67816 */ /* 0x000fe200000000d6 */
[----:B------:R-:W-:Y:S01]  /*24c0*/  IMAD.WIDE R188, R181, 0x2, R182 ;  /* 0x00000002b5bc7825 */ /* 0x000fe200078e02b6 */
[----:B------:R-:W4:Y:S01]  /*24d0*/  @P2 LDG.E.U16 R235, desc[UR14][R242.64] ;  /* 0x0000000ef2eb2981 */ /* 0x000f22000c1e1500 */
[----:B------:R-:W-:Y:S02]  /*24e0*/  PRMT R237, RZ, 0x7610, R237 ;  /* 0x00007610ffed7816 */ /* 0x000fe400000000ed */
[----:B------:R-:W-:Y:S01]  /*24f0*/  ISETP.GT.AND P2, PT, R153, 0xc, PT ;  /* 0x0000000c9900780c */ /* 0x000fe20003f44270 */
[----:B0-----:R-:W-:Y:S01]  /*2500*/  IMAD.WIDE R186, R201, 0x2, R182 ;  /* 0x00000002c9ba7825 */ /* 0x001fe200078e02b6 */
[----:B------:R-:W-:-:S02]  /*2510*/  PRMT R239, RZ, 0x7610, R239 ;  /* 0x00007610ffef7816 */ /* 0x000fc400000000ef */
[----:B------:R0:W4:Y:S01]  /*2520*/  @P1 LDG.E.U16 R237, desc[UR14][R188.64] ;  /* 0x0000000ebced1981 */ /* 0x000122000c1e1500 */
[----:B------:R-:W-:Y:S01]  /*2530*/  ISETP.GT.AND P1, PT, R153, 0xf, PT ;  /* 0x0000000f9900780c */ /* 0x000fe20003f24270 */
[--C-:B------:R-:W-:Y:S02]  /*2540*/  IMAD.WIDE R244, R177, 0x2, R182.reuse ;  /* 0x00000002b1f47825 */ /* 0x100fe400078e02b6 */
[----:B------:R1:W4:Y:S01]  /*2550*/  @P0 LDG.E.U16 R214, desc[UR14][R186.64] ;  /* 0x0000000ebad60981 */ /* 0x000322000c1e1500 */
[C---:B------:R-:W-:Y:S01]  /*2560*/  ISETP.GT.AND P0, PT, R153.reuse, 0xe, PT ;  /* 0x0000000e9900780c */ /* 0x040fe20003f04270 */
[----:B------:R-:W-:Y:S01]  /*2570*/  IMAD.WIDE R184, R176, 0x2, R182 ;  /* 0x00000002b0b87825 */ /* 0x000fe200078e02b6 */
[----:B------:R-:W-:Y:S01]  /*2580*/  PRMT R241, RZ, 0x7610, R241 ;  /* 0x00007610fff17816 */ /* 0x000fe200000000f1 */
[----:B------:R1:W4:Y:S01]  /*2590*/  @P3 LDG.E.U16 R239, desc[UR14][R244.64] ;  /* 0x0000000ef4ef3981 */ /* 0x000322000c1e1500 */
[----:B------:R-:W-:Y:S01]  /*25a0*/  ISETP.GT.AND P4, PT, R153, 0xd, PT ;  /* 0x0000000d9900780c */ /* 0x000fe20003f84270 */
[----:B0-----:R-:W-:Y:S01]  /*25b0*/  IMAD.WIDE R188, R173, 0x2, R182 ;  /* 0x00000002adbc7825 */ /* 0x001fe200078e02b6 */
[----:B------:R-:W-:-:S02]  /*25c0*/  PRMT R216, RZ, 0x7610, R216 ;  /* 0x00007610ffd87816 */ /* 0x000fc400000000d8 */
[----:B------:R0:W4:Y:S01]  /*25d0*/  @P2 LDG.E.U16 R241, desc[UR14][R184.64] ;  /* 0x0000000eb8f12981 */ /* 0x000122000c1e1500 */
[----:B------:R-:W-:Y:S01]  /*25e0*/  ISETP.GT.AND P2, PT, R153, 0x13, PT ;  /* 0x000000139900780c */ /* 0x000fe20003f44270 */
[----:B-1----:R-:W-:Y:S01]  /*25f0*/  IMAD.WIDE R186, R174, 0x2, R182 ;  /* 0x00000002aeba7825 */ /* 0x002fe200078e02b6 */
[----:B------:R-:W-:-:S04]  /*2600*/  PRMT R245, RZ, 0x7610, R245 ;  /* 0x00007610fff57816 */ /* 0x000fc800000000f5 */
[----:B------:R1:W4:Y:S01]  /*2610*/  @P0 LDG.E.U16 R216, desc[UR14][R186.64] ;  /* 0x0000000ebad80981 */ /* 0x000322000c1e1500 */
[----:B------:R-:W-:Y:S01]  /*2620*/  PRMT R243, RZ, 0x7610, R243 ;  /* 0x00007610fff37816 */ /* 0x000fe200000000f3 */
[--C-:B------:R-:W-:Y:S01]  /*2630*/  IMAD.WIDE R250, R175, 0x2, R182.reuse ;  /* 0x00000002affa7825 */ /* 0x100fe200078e02b6 */
[C---:B------:R-:W-:Y:S01]  /*2640*/  ISETP.GT.AND P0, PT, R153.reuse, 0x14, PT ;  /* 0x000000149900780c */ /* 0x040fe20003f04270 */
[----:B------:R-:W4:Y:S01]  /*2650*/  @P1 LDG.E.U16 R245, desc[UR14][R188.64] ;  /* 0x0000000ebcf51981 */ /* 0x000f22000c1e1500 */
[----:B------:R-:W-:Y:S01]  /*2660*/  ISETP.GT.AND P1, PT, R153, 0x15, PT ;  /* 0x000000159900780c */ /* 0x000fe20003f24270 */
[----:B0-----:R-:W-:Y:S01]  /*2670*/  IMAD.WIDE R184, R169, 0x2, R182 ;  /* 0x00000002a9b87825 */ /* 0x001fe200078e02b6 */
[----:B------:R-:W-:Y:S01]  /*2680*/  PRMT R247, RZ, 0x7610, R247 ;  /* 0x00007610fff77816 */ /* 0x000fe200000000f7 */
[----:B------:R0:W4:Y:S01]  /*2690*/  @P4 LDG.E.U16 R243, desc[UR14][R250.64] ;  /* 0x0000000efaf34981 */ /* 0x000122000c1e1500 */
[----:B------:R-:W-:Y:S01]  /*26a0*/  PRMT R249, RZ, 0x7610, R249 ;  /* 0x00007610fff97816 */ /* 0x000fe200000000f9 */
[----:B-1----:R-:W-:-:S03]  /*26b0*/  IMAD.WIDE R186, R167, 0x2, R182 ;  /* 0x00000002a7ba7825 */ /* 0x002fc600078e02b6 */
[----:B------:R1:W4:Y:S01]  /*26c0*/  @P2 LDG.E.U16 R247, desc[UR14][R184.64] ;  /* 0x0000000eb8f72981 */ /* 0x000322000c1e1500 */
[----:B0-----:R-:W-:Y:S01]  /*26d0*/  PRMT R251, RZ, 0x7610, R251 ;  /* 0x00007610fffb7816 */ /* 0x001fe200000000fb */
[----:B-1----:R-:W-:-:S05]  /*26e0*/  IMAD.WIDE R184, R168, 0x2, R182 ;  /* 0x00000002a8b87825 */ /* 0x002fca00078e02b6 */
[----:B------:R-:W4:Y:S01]  /*26f0*/  @P1 LDG.E.U16 R251, desc[UR14][R186.64] ;  /* 0x0000000ebafb1981 */ /* 0x000f22000c1e1500 */
[----:B------:R-:W-:-:S03]  /*2700*/  ISETP.GT.AND P1, PT, R153, 0x17, PT ;  /* 0x000000179900780c */ /* 0x000fc60003f24270 */
[----:B------:R0:W4:Y:S01]  /*2710*/  @P0 LDG.E.U16 R249, desc[UR14][R184.64] ;  /* 0x0000000eb8f90981 */ /* 0x000122000c1e1500 */
[----:B------:R-:W-:Y:S01]  /*2720*/  ISETP.GT.AND P0, PT, R153, 0x16, PT ;  /* 0x000000169900780c */ /* 0x000fe20003f04270 */
[----:B------:R-:W-:Y:S01]  /*2730*/  IMAD.WIDE R188, R166, 0x2, R182 ;  /* 0x00000002a6bc7825 */ /* 0x000fe200078e02b6 */
[----:B------:R-:W-:Y:S02]  /*2740*/  PRMT R218, RZ, 0x7610, R218 ;  /* 0x00007610ffda7816 */ /* 0x000fe400000000da */
[----:B------:R-:W-:Y:S01]  /*2750*/  PRMT R220, RZ, 0x7610, R220 ;  /* 0x00007610ffdc7816 */ /* 0x000fe200000000dc */
[----:B0-----:R-:W-:-:S08]  /*2760*/  IMAD.WIDE R184, R165, 0x2, R182 ;  /* 0x00000002a5b87825 */ /* 0x001fd000078e02b6 */
[----:B------:R0:W4:Y:S01]  /*2770*/  @P0 LDG.E.U16 R218, desc[UR14][R188.64] ;  /* 0x0000000ebcda0981 */ /* 0x000122000c1e1500 */
[----:B------:R-:W-:-:S03]  /*2780*/  ISETP.GT.AND P0, PT, R153, 0x1a, PT ;  /* 0x0000001a9900780c */ /* 0x000fc60003f04270 */
[----:B------:R1:W4:Y:S01]  /*2790*/  @P1 LDG.E.U16 R220, desc[UR14][R184.64] ;  /* 0x0000000eb8dc1981 */ /* 0x000322000c1e1500 */
[----:B------:R-:W-:Y:S01]  /*27a0*/  ISETP.GT.AND P1, PT, R153, 0x1b, PT ;  /* 0x0000001b9900780c */ /* 0x000fe20003f24270 */
[----:B------:R-:W-:Y:S01]  /*27b0*/  IMAD.WIDE R186, R162, 0x2, R182 ;  /* 0x00000002a2ba7825 */ /* 0x000fe200078e02b6 */
[----:B------:R-:W-:Y:S02]  /*27c0*/  PRMT R222, RZ, 0x7610, R222 ;  /* 0x00007610ffde7816 */ /* 0x000fe400000000de */
[----:B------:R-:W-:Y:S01]  /*27d0*/  PRMT R224, RZ, 0x7610, R224 ;  /* 0x00007610ffe07816 */ /* 0x000fe200000000e0 */
[----:B0-----:R-:W-:-:S04]  /*27e0*/  IMAD.WIDE R188, R161, 0x2, R182 ;  /* 0x00000002a1bc7825 */ /* 0x001fc800078e02b6 */
[----:B------:R0:W4:Y:S01]  /*27f0*/  @P0 LDG.E.U16 R222, desc[UR14][R186.64] ;  /* 0x0000000ebade0981 */ /* 0x000122000c1e1500 */
[----:B------:R-:W-:-:S03]  /*2800*/  ISETP.GT.AND P0, PT, R153, 0x1c, PT ;  /* 0x0000001c9900780c */ /* 0x000fc60003f04270 */
[----:B------:R0:W4:Y:S01]  /*2810*/  @P1 LDG.E.U16 R224, desc[UR14][R188.64] ;  /* 0x0000000ebce01981 */ /* 0x000122000c1e1500 */
[----:B------:R-:W-:Y:S01]  /*2820*/  ISETP.GT.AND P1, PT, R153, 0x1d, PT ;  /* 0x0000001d9900780c */ /* 0x000fe20003f24270 */
[----:B-1----:R-:W-:Y:S01]  /*2830*/  IMAD.WIDE R184, R160, 0x2, R182 ;  /* 0x00000002a0b87825 */ /* 0x002fe200078e02b6 */
[----:B------:R-:W-:Y:S02]  /*2840*/  PRMT R226, RZ, 0x7610, R226 ;  /* 0x00007610ffe27816 */ /* 0x000fe400000000e2 */
[----:B------:R-:W-:Y:S01]  /*2850*/  PRMT R228, RZ, 0x7610, R228 ;  /* 0x00007610ffe47816 */ /* 0x000fe200000000e4 */
[----:B0-----:R-:W-:-:S04]  /*2860*/  IMAD.WIDE R186, R159, 0x2, R182 ;  /* 0x000000029fba7825 */ /* 0x001fc800078e02b6 */
[----:B------:R0:W4:Y:S01]  /*2870*/  @P0 LDG.E.U16 R226, desc[UR14][R184.64] ;  /* 0x0000000eb8e20981 */ /* 0x000122000c1e1500 */
[----:B------:R-:W-:-:S03]  /*2880*/  ISETP.GT.AND P0, PT, R153, 0x1e, PT ;  /* 0x0000001e9900780c */ /* 0x000fc60003f04270 */
[----:B------:R-:W4:Y:S01]  /*2890*/  @P1 LDG.E.U16 R228, desc[UR14][R186.64] ;  /* 0x0000000ebae41981 */ /* 0x000f22000c1e1500 */
[----:B------:R-:W-:Y:S01]  /*28a0*/  ISETP.GT.AND P1, PT, R153, 0x1f, PT ;  /* 0x0000001f9900780c */ /* 0x000fe20003f24270 */
[----:B------:R-:W-:Y:S01]  /*28b0*/  IMAD.WIDE R188, R158, 0x2, R182 ;  /* 0x000000029ebc7825 */ /* 0x000fe200078e02b6 */
[----:B------:R-:W-:Y:S02]  /*28c0*/  PRMT R230, RZ, 0x7610, R230 ;  /* 0x00007610ffe67816 */ /* 0x000fe400000000e6 */
[----:B------:R-:W-:Y:S01]  /*28d0*/  PRMT R232, RZ, 0x7610, R232 ;  /* 0x00007610ffe87816 */ /* 0x000fe200000000e8 */
[----:B0-----:R-:W-:-:S04]  /*28e0*/  IMAD.WIDE R184, R157, 0x2, R182 ;  /* 0x000000029db87825 */ /* 0x001fc800078e02b6 */
[----:B------:R-:W4:Y:S04]  /*28f0*/  @P0 LDG.E.U16 R230, desc[UR14][R188.64] ;  /* 0x0000000ebce60981 */ /* 0x000f28000c1e1500 */
[----:B------:R0:W4:Y:S01]  /*2900*/  @P1 LDG.E.U16 R232, desc[UR14][R184.64] ;  /* 0x0000000eb8e81981 */ /* 0x000122000c1e1500 */
[----:B------:R-:W-:Y:S01]  /*2910*/  BAR.SYNC.DEFER_BLOCKING 0x0 ;  /* 0x0000000000007b1d */ /* 0x000fe20000010000 */
[----:B------:R-:W-:Y:S01]  /*2920*/  ISETP.GE.AND P0, PT, R152, R153, PT ;  /* 0x000000999800720c */ /* 0x000fe20003f06270 */
[----:B0-----:R-:W-:Y:S02]  /*2930*/  IMAD.MOV.U32 R184, RZ, RZ, R240 ;  /* 0x000000ffffb87224 */ /* 0x001fe400078e00f0 */
[--C-:B------:R-:W-:Y:S01]  /*2940*/  IMAD.MOV.U32 R185, RZ, RZ, R234.reuse ;  /* 0x000000ffffb97224 */ /* 0x100fe200078e00ea */
[----:B------:R-:W-:Y:S01]  /*2950*/  PRMT R234, RZ, 0x7610, R234 ;  /* 0x00007610ffea7816 */ /* 0x000fe200000000ea */
[----:B------:R-:W-:-:S08]  /*2960*/  IMAD.WIDE R186, R155, 0x2, R184 ;  /* 0x000000029bba7825 */ /* 0x000fd000078e02b8 */
[----:B------:R0:W4:Y:S02]  /*2970*/  @!P0 LDG.E.U16 R234, desc[UR14][R186.64] ;  /* 0x0000000ebaea8981 */ /* 0x000124000c1e1500 */
[----:B0-----:R-:W-:Y:S02]  /*2980*/  IMAD.MOV.U32 R186, RZ, RZ, R236 ;  /* 0x000000ffffba7224 */ /* 0x001fe400078e00ec */
[----:B------:R-:W-:Y:S01]  /*2990*/  IMAD.MOV.U32 R187, RZ, RZ, R238 ;  /* 0x000000ffffbb7224 */ /* 0x000fe200078e00ee */
[----:B------:R-:W-:Y:S01]  /*29a0*/  PRMT R236, RZ, 0x7610, R236 ;  /* 0x00007610ffec7816 */ /* 0x000fe200000000ec */
[----:B------:R-:W-:Y:S01]  /*29b0*/  IMAD.WIDE R188, R155, 0x2, R186 ;  /* 0x000000029bbc7825 */ /* 0x000fe200078e02ba */
[----:B------:R-:W-:-:S04]  /*29c0*/  PRMT R238, RZ, 0x7610, R238 ;  /* 0x00007610ffee7816 */ /* 0x000fc800000000ee */
[----:B------:R0:W4:Y:S02]  /*29d0*/  @!P0 LDG.E.U16 R236, desc[UR14][R188.64] ;  /* 0x0000000ebcec8981 */ /* 0x000124000c1e1500 */
[----:B0-----:R-:W-:Y:S02]  /*29e0*/  IMAD.MOV.U32 R188, RZ, RZ, R190 ;  /* 0x000000ffffbc7224 */ /* 0x001fe400078e00be */
[----:B------:R-:W-:Y:S02]  /*29f0*/  IMAD.MOV.U32 R189, RZ, RZ, R191 ;  /* 0x000000ffffbd7224 */ /* 0x000fe400078e00bf */
        /* <DEDUP_REMOVED lines=21> */
[----:B--2---:R0:W-:Y:S04]  /*2b50*/  STS.U16 [R20+UR12], R248 ;  /* 0x000000f814007988 */ /* 0x0041e8000800040c */
[----:B------:R1:W2:Y:S01]  /*2b60*/  @!P0 LDG.E.U16 R250, desc[UR14][R198.64] ;  /* 0x0000000ec6fa8981 */ /* 0x0002a2000c1e1500 */
[----:B0-----:R-:W-:Y:S01]  /*2b70*/  PRMT R248, RZ, 0x7610, R248 ;  /* 0x00007610fff87816 */ /* 0x001fe200000000f8 */
[----:B-1----:R-:W-:-:S02]  /*2b80*/  IMAD.MOV.U32 R198, RZ, RZ, R2 ;  /* 0x000000ffffc67224 */ /* 0x002fc400078e0002 */
[----:B------:R-:W-:Y:S02]  /*2b90*/  IMAD.MOV.U32 R199, RZ, RZ, R3 ;  /* 0x000000ffffc77224 */ /* 0x000fe400078e0003 */
[----:B------:R-:W-:Y:S01]  /*2ba0*/  IMAD.WIDE R2, R155, 0x2, R198 ;  /* 0x000000029b027825 */ /* 0x000fe200078e02c6 */
[----:B---3--:R0:W-:Y:S04]  /*2bb0*/  STS.U16 [R20+UR12+0x400], R246 ;  /* 0x000400f614007988 */ /* 0x0081e8000800040c */
[----:B------:R1:W3:Y:S01]  /*2bc0*/  @!P0 LDG.E.U16 R248, desc[UR14][R2.64] ;  /* 0x0000000e02f88981 */ /* 0x0002e2000c1e1500 */
[----:B0-----:R-:W-:Y:S01]  /*2bd0*/  PRMT R246, RZ, 0x7610, R246 ;  /* 0x00007610fff67816 */ /* 0x001fe200000000f6 */
[----:B-1----:R-:W-:Y:S02]  /*2be0*/  IMAD.MOV.U32 R2, RZ, RZ, R4 ;  /* 0x000000ffff027224 */ /* 0x002fe400078e0004 */
[----:B------:R-:W-:-:S02]  /*2bf0*/  IMAD.MOV.U32 R3, RZ, RZ, R5 ;  /* 0x000000ffff037224 */ /* 0x000fc400078e0005 */
[C---:B------:R-:W-:Y:S01]  /*2c00*/  IMAD.WIDE R4, R155.reuse, 0x2, R2 ;  /* 0x000000029b047825 */ /* 0x040fe200078e0202 */
[----:B-----5:R0:W-:Y:S04]  /*2c10*/  STS.U16 [R20+UR12+0x800], R213 ;  /* 0x000800d514007988 */ /* 0x0201e8000800040c */
[----:B------:R1:W5:Y:S01]  /*2c20*/  @!P0 LDG.E.U16 R246, desc[UR14][R4.64] ;  /* 0x0000000e04f68981 */ /* 0x000362000c1e1500 */
[----:B0-----:R-:W-:Y:S01]  /*2c30*/  PRMT R213, RZ, 0x7610, R213 ;  /* 0x00007610ffd57816 */ /* 0x001fe200000000d5 */
[----:B-1----:R-:W-:Y:S02]  /*2c40*/  IMAD.MOV.U32 R4, RZ, RZ, R6 ;  /* 0x000000ffff047224 */ /* 0x002fe400078e0006 */
[----:B------:R-:W-:Y:S02]  /*2c50*/  IMAD.MOV.U32 R5, RZ, RZ, R7 ;  /* 0x000000ffff057224 */ /* 0x000fe400078e0007 */
[----:B------:R-:W-:Y:S01]  /*2c60*/  IMAD.WIDE R6, R155, 0x2, R4 ;  /* 0x000000029b067825 */ /* 0x000fe200078e0204 */
[----:B------:R0:W-:Y:S04]  /*2c70*/  STS.U16 [R20+UR12+0xc00], R215 ;  /* 0x000c00d714007988 */ /* 0x0001e8000800040c */
[----:B------:R1:W5:Y:S01]  /*2c80*/  @!P0 LDG.E.U16 R213, desc[UR14][R6.64] ;  /* 0x0000000e06d58981 */ /* 0x000362000c1e1500 */
[----:B0-----:R-:W-:Y:S01]  /*2c90*/  PRMT R215, RZ, 0x7610, R215 ;  /* 0x00007610ffd77816 */ /* 0x001fe200000000d7 */
[----:B-1----:R-:W-:-:S02]  /*2ca0*/  IMAD.MOV.U32 R6, RZ, RZ, R8 ;  /* 0x000000ffff067224 */ /* 0x002fc400078e0008 */
[----:B------:R-:W-:Y:S02]  /*2cb0*/  IMAD.MOV.U32 R7, RZ, RZ, R9 ;  /* 0x000000ffff077224 */ /* 0x000fe400078e0009 */
[----:B------:R-:W-:Y:S01]  /*2cc0*/  IMAD.WIDE R8, R155, 0x2, R6 ;  /* 0x000000029b087825 */ /* 0x000fe200078e0206 */
[----:B------:R0:W-:Y:S04]  /*2cd0*/  STS.U16 [R202+UR12+0x80], R217 ;  /* 0x000080d9ca007988 */ /* 0x0001e8000800040c */
[----:B------:R1:W5:Y:S01]  /*2ce0*/  @!P0 LDG.E.U16 R215, desc[UR14][R8.64] ;  /* 0x0000000e08d78981 */ /* 0x000362000c1e1500 */
[----:B0-----:R-:W-:Y:S01]  /*2cf0*/  PRMT R217, RZ, 0x7610, R217 ;  /* 0x00007610ffd97816 */ /* 0x001fe200000000d9 */
[----:B-1----:R-:W-:Y:S02]  /*2d00*/  IMAD.MOV.U32 R8, RZ, RZ, R10 ;  /* 0x000000ffff087224 */ /* 0x002fe400078e000a */
[----:B------:R-:W-:-:S02]  /*2d10*/  IMAD.MOV.U32 R9, RZ, RZ, R11 ;  /* 0x000000ffff097224 */ /* 0x000fc400078e000b */
[C---:B------:R-:W-:Y:S01]  /*2d20*/  IMAD.WIDE R10, R155.reuse, 0x2, R8 ;  /* 0x000000029b0a7825 */ /* 0x040fe200078e0208 */
[----:B------:R0:W-:Y:S04]  /*2d30*/  STS.U16 [R202+UR12+0x480], R219 ;  /* 0x000480dbca007988 */ /* 0x0001e8000800040c */
        /* <DEDUP_REMOVED lines=22> */
[----:B------:R-:W-:-:S05]  /*2ea0*/  IMAD.WIDE R18, R155, 0x2, R16 ;  /* 0x000000029b127825 */ /* 0x000fca00078e0210 */
[----:B------:R-:W5:Y:S04]  /*2eb0*/  @!P0 LDG.E.U16 R225, desc[UR14][R18.64] ;  /* 0x0000000e12e18981 */ /* 0x000f68000c1e1500 */
[----:B----4-:R-:W-:Y:S04]  /*2ec0*/  STS.U16 [R204+UR12+0x500], R227 ;  /* 0x000500e3cc007988 */ /* 0x010fe8000800040c */
[----:B------:R-:W-:Y:S04]  /*2ed0*/  STS.U16 [R204+UR12+0x900], R229 ;  /* 0x000900e5cc007988 */ /* 0x000fe8000800040c */
        /* <DEDUP_REMOVED lines=22> */
[----:B------:R0:W-:Y:S04]  /*3040*/  STS.U16 [R0+UR12+0x4200], R236 ;  /* 0x004200ec00007988 */ /* 0x0001e8000800040c */
[----:B------:R-:W-:Y:S04]  /*3050*/  STS.U16 [R0+UR12+0x4400], R238 ;  /* 0x004400ee00007988 */ /* 0x000fe8000800040c */
[----:B------:R1:W-:Y:S04]  /*3060*/  STS.U16 [R0+UR12+0x4600], R240 ;  /* 0x004600f000007988 */ /* 0x0003e8000800040c */
[----:B------:R4:W-:Y:S04]  /*3070*/  STS.U16 [R0+UR12+0x4800], R242 ;  /* 0x004800f200007988 */ /* 0x0009e8000800040c */
[----:B------:R4:W-:Y:S04]  /*3080*/  STS.U16 [R0+UR12+0x4a00], R244 ;  /* 0x004a00f400007988 */ /* 0x0009e8000800040c */
[----:B--2---:R4:W-:Y:S04]  /*3090*/  STS.U16 [R0+UR12+0x4c00], R250 ;  /* 0x004c00fa00007988 */ /* 0x0049e8000800040c */
[----:B---3--:R4:W-:Y:S04]  /*30a0*/  STS.U16 [R0+UR12+0x4e00], R248 ;  /* 0x004e00f800007988 */ /* 0x0089e8000800040c */
[----:B-----5:R4:W-:Y:S04]  /*30b0*/  STS.U16 [R0+UR12+0x5000], R246 ;  /* 0x005000f600007988 */ /* 0x0209e8000800040c */
[----:B------:R4:W-:Y:S04]  /*30c0*/  STS.U16 [R0+UR12+0x5200], R213 ;  /* 0x005200d500007988 */ /* 0x0009e8000800040c */
[----:B------:R4:W-:Y:S04]  /*30d0*/  STS.U16 [R0+UR12+0x5400], R215 ;  /* 0x005400d700007988 */ /* 0x0009e8000800040c */
[----:B------:R4:W-:Y:S04]  /*30e0*/  STS.U16 [R0+UR12+0x5600], R217 ;  /* 0x005600d900007988 */ /* 0x0009e8000800040c */
[----:B------:R4:W-:Y:S04]  /*30f0*/  STS.U16 [R0+UR12+0x5800], R219 ;  /* 0x005800db00007988 */ /* 0x0009e8000800040c */
[----:B------:R4:W-:Y:S04]  /*3100*/  STS.U16 [R0+UR12+0x5a00], R221 ;  /* 0x005a00dd00007988 */ /* 0x0009e8000800040c */
[----:B------:R4:W-:Y:S04]  /*3110*/  STS.U16 [R0+UR12+0x5c00], R223 ;  /* 0x005c00df00007988 */ /* 0x0009e8000800040c */
[----:B------:R4:W-:Y:S01]  /*3120*/  STS.U16 [R0+UR12+0x5e00], R225 ;  /* 0x005e00e100007988 */ /* 0x0009e2000800040c */
[----:B------:R2:W-:Y:S06]  /*3130*/  MEMBAR.ALL.CTA ;  /* 0x0000000000007992 */ /* 0x0005ec0000008000 */
[----:B--2---:R-:W2:Y:S01]  /*3140*/  FENCE.VIEW.ASYNC.S ;  /* 0x00000000000073c6 */ /* 0x004ea20000000000 */
[----:B------:R-:W-:-:S04]  /*3150*/  USHF.L.U32 UR4, UR13, 0x6, URZ ;  /* 0x000000060d047899 */ /* 0x000fc8000800063f */
[----:B------:R-:W-:Y:S01]  /*3160*/  ULOP3.LUT UR4, UR4, 0x100, URZ, 0xc0, !UPT ;  /* 0x0000010004047892 */ /* 0x000fe2000f8ec03f */
[----:B--2---:R-:W-:Y:S03]  /*3170*/  BAR.SYNC.DEFER_BLOCKING 0x0 ;  /* 0x0000000000007b1d */ /* 0x004fe60000010000 */
[----:B------:R-:W-:-:S04]  /*3180*/  ULEA.HI UR4, UR12, UR4, URZ, 0x1c ;  /* 0x000000040c047291 */ /* 0x000fc8000f8fe03f */
[----:B------:R-:W-:Y:S01]  /*3190*/  ULOP3.LUT UR8, UR4, 0x3fff, URZ, 0xc0, !UPT ;  /* 0x00003fff04087892 */ /* 0x000fe2000f8ec03f */
[----:B------:R-:W-:Y:S01]  /*31a0*/  UMOV UR9, 0x40000040 ;  /* 0x4000004000097882 */ /* 0x000fe20000000000 */
[----:B------:R-:W-:-:S07]  /*31b0*/  WARPGROUP.ARRIVE ;  /* 0x00000000000079c5 */ /* 0x000fce0000000000 */
[----:B------:R-:W-:Y:S01]  /*31c0*/  HGMMA.64x128x16.F32.BF16 R88, gdesc[UR8].tnspA, R88 ;  /* 0x21e00000085879f0 */ /* 0x000fe20008701858 */
[----:B------:R-:W-:Y:S01]  /*31d0*/  UIADD3 UR8, UP0, UR8, 0x80, URZ ;  /* 0x0000008008087890 */ /* 0x000fe2000ff1e03f */
[----:B------:R-:W-:-:S03]  /*31e0*/  UMOV UR4, URZ ;  /* 0x0000003f00047c82 */ /* 0x000fc60008000000 */
[----:B------:R-:W-:-:S03]  /*31f0*/  UIADD3.X UR5, UR4, 0x40000040, URZ, UP0, !UPT ;  /* 0x4000004004057890 */ /* 0x000fc600087fe43f */
[----:B------:R-:W-:Y:S02]  /*3200*/  UMOV UR4, UR8 ;  /* 0x0000000800047c82 */ /* 0x000fe40008000000 */
[----:B------:R-:W-:-:S04]  /*3210*/  UIADD3.64 UR8, UR4, 0x180, URZ ;  /* 0x0000018004087897 */ /* 0x000fc8000fffe03f */
[----:B------:R-:W-:-:S12]  /*3220*/  HGMMA.64x128x16.F32.BF16 R88, gdesc[UR4].tnspA, R88 ;  /* 0x21e00000045879f0 */ /* 0x000fd80008701858 */
[----:B------:R-:W-:Y:S01]  /*3230*/  HGMMA.64x128x16.F32.BF16 R24, gdesc[UR8].tnspA, R24 ;  /* 0x21e00000081879f0 */ /* 0x000fe20008701818 */
[----:B------:R-:W-:Y:S01]  /*3240*/  UIADD3.64 UR4, UR4, 0x200, URZ ;  /* 0x0000020004047897 */ /* 0x000fe2000fffe03f */
[----:B------:R-:W-:Y:S02]  /*3250*/  VIADD R200, R200, 0xffffffff ;  /* 0xffffffffc8c87836 */ /* 0x000fe40000000000 */
[----:B------:R-:W-:-:S03]  /*3260*/  IMAD.WIDE R18, R154, 0x2, R16 ;  /* 0x000000029a127825 */ /* 0x000fc600078e0210 */
[----:B------:R-:W-:Y:S01]  /*3270*/  ISETP.NE.U32.AND P0, PT, R200, RZ, PT ;  /* 0x000000ffc800720c */ /* 0x000fe20003f05070 */
[----:B------:R-:W-:-:S04]  /*3280*/  IMAD.WIDE R16, R154, 0x2, R14 ;  /* 0x000000029a107825 */ /* 0x000fc800078e020e */
[----:B------:R-:W-:Y:S01]  /*3290*/  HGMMA.64x128x16.F32.BF16 R24, gdesc[UR4].tnspA, R24, gsb0 ;  /* 0x21e00000041879f0 */ /* 0x000fe20008001818 */
[----:B------:R-:W-:-:S04]  /*32a0*/  IMAD.WIDE R14, R154, 0x2, R12 ;  /* 0x000000029a0e7825 */ /* 0x000fc800078e020c */
[----:B------:R-:W-:-:S04]  /*32b0*/  IMAD.WIDE R12, R154, 0x2, R10 ;  /* 0x000000029a0c7825 */ /* 0x000fc800078e020a */
[----:B------:R-:W-:-:S04]  /*32c0*/  IMAD.WIDE R10, R154, 0x2, R8 ;  /* 0x000000029a0a7825 */ /* 0x000fc800078e0208 */
[----:B------:R-:W-:-:S04]  /*32d0*/  IMAD.WIDE R8, R154, 0x2, R6 ;  /* 0x000000029a087825 */ /* 0x000fc800078e0206 */
[----:B------:R-:W-:-:S04]  /*32e0*/  IMAD.WIDE R6, R154, 0x2, R4 ;  /* 0x000000029a067825 */ /* 0x000fc800078e0204 */
[----:B------:R-:W-:-:S04]  /*32f0*/  IMAD.WIDE R4, R154, 0x2, R2 ;  /* 0x000000029a047825 */ /* 0x000fc800078e0202 */
[----:B------:R-:W-:-:S04]  /*3300*/  IMAD.WIDE R2, R154, 0x2, R198 ;  /* 0x000000029a027825 */ /* 0x000fc800078e02c6 */
[----:B------:R-:W-:-:S04]  /*3310*/  IMAD.WIDE R198, R154, 0x2, R196 ;  /* 0x000000029ac67825 */ /* 0x000fc800078e02c4 */
[----:B0-----:R-:W-:-:S04]  /*3320*/  IMAD.WIDE R236, R154, 0x2, R186 ;  /* 0x000000029aec7825 */ /* 0x001fc800078e02ba */
[----:B-1----:R-:W-:-:S04]  /*3330*/  IMAD.WIDE R240, R154, 0x2, R184 ;  /* 0x000000029af07825 */ /* 0x002fc800078e02b8 */
[----:B------:R-:W-:-:S04]  /*3340*/  IMAD.WIDE R196, R154, 0x2, R194 ;  /* 0x000000029ac47825 */ /* 0x000fc800078e02c2 */
[----:B------:R-:W-:-:S04]  /*3350*/  IMAD.WIDE R194, R154, 0x2, R192 ;  /* 0x000000029ac27825 */ /* 0x000fc800078e02c0 */
[----:B------:R-:W-:-:S04]  /*3360*/  IMAD.WIDE R192, R154, 0x2, R190 ;  /* 0x000000029ac07825 */ /* 0x000fc800078e02be */
[----:B------:R-:W-:-:S04]  /*3370*/  IMAD.WIDE R190, R154, 0x2, R188 ;  /* 0x000000029abe7825 */ /* 0x000fc800078e02bc */
[----:B------:R-:W-:-:S04]  /*3380*/  IMAD.WIDE R182, R156, 0x2, R182 ;  /* 0x000000029cb67825 */ /* 0x000fc800078e02b6 */
[----:B------:R-:W-:Y:S02]  /*3390*/  IMAD.MOV.U32 R238, RZ, RZ, R237 ;  /* 0x000000ffffee7224 */ /* 0x000fe400078e00ed */
[----:B------:R-:W-:Y:S02]  /*33a0*/  IMAD.MOV.U32 R234, RZ, RZ, R241 ;  /* 0x000000ffffea7224 */ /* 0x000fe400078e00f1 */
[----:B------:R-:W-:Y:S01]  /*33b0*/  VIADD R153, R153, 0xffffffe0 ;  /* 0xffffffe099997836 */ /* 0x000fe20000000000 */
[----:B------:R-:W-:Y:S02]  /*33c0*/  WARPGROUP.DEPBAR.LE gsb0, 0x0 ;  /* 0x00008000000079c5 */ /* 0x000fe40000010000 */
[----:B----4-:R-:W-:Y:S05]  /*33d0*/  @P0 BRA `(.L_x_1) ;  /* 0xffffffec004c0947 */ /* 0x010fea000383ffff */
[----:B------:R-:W-:Y:S02]  /*33e0*/  F2FP.BF16.F32.PACK_AB R67, R67, R66 ;  /* 0x000000424343723e */ /* 0x000fe400000010ff */
[----:B------:R-:W-:Y:S02]  /*33f0*/  F2FP.BF16.F32.PACK_AB R66, R65, R64 ;  /* 0x000000404142723e */ /* 0x000fe400000010ff */
[----:B------:R-:W-:Y:S02]  /*3400*/  F2FP.BF16.F32.PACK_AB R64, R129, R128 ;  /* 0x000000808140723e */ /* 0x000fe400000010ff */
[----:B------:R-:W-:Y:S02]  /*3410*/  F2FP.BF16.F32.PACK_AB R87, R87, R86 ;  /* 0x000000565757723e */ /* 0x000fe400000010ff */
[----:B------:R-:W-:Y:S02]  /*3420*/  F2FP.BF16.F32.PACK_AB R83, R83, R82 ;  /* 0x000000525353723e */ /* 0x000fe400000010ff */
[----:B------:R-:W-:-:S02]  /*3430*/  F2FP.BF16.F32.PACK_AB R79, R79, R78 ;  /* 0x0000004e4f4f723e */ /* 0x000fc400000010ff */
        /* <DEDUP_REMOVED lines=57> */
[----:B------:R-:W-:-:S07]  /*37d0*/  F2FP.BF16.F32.PACK_AB R24, R89, R88 ;  /* 0x000000585918723e */ /* 0x000fce00000010ff */
.L_x_0:
[C---:B------:R-:W-:Y:S01]  /*37e0*/  IMAD.SHL.U32 R0, R23.reuse, 0x10, RZ ;  /* 0x0000001017007824 */ /* 0x040fe200078e00ff */
[----:B------:R-:W-:Y:S01]  /*37f0*/  BAR.SYNC.DEFER_BLOCKING 0x0 ;  /* 0x0000000000007b1d */ /* 0x000fe20000010000 */
[----:B------:R-:W-:-:S03]  /*3800*/  IMAD.SHL.U32 R2, R23, 0x80, RZ ;  /* 0x0000008017027824 */ /* 0x000fc600078e00ff */
[----:B------:R-:W-:Y:S02]  /*3810*/  LOP3.LUT R0, R0, 0xf0, RZ, 0xc0, !PT ;  /* 0x000000f000007812 */ /* 0x000fe400078ec0ff */
[----:B------:R-:W-:Y:S01]  /*3820*/  LOP3.LUT R3, R2, 0x800, RZ, 0xc0, !PT ;  /* 0x0000080002037812 */ /* 0x000fe200078ec0ff */
[----:B------:R-:W-:Y:S01]  /*3830*/  ULDC.64 UR4, c[0x0][0x228] ;  /* 0x00008a0000047ab9 */ /* 0x000fe20000000a00 */
[C---:B------:R-:W-:Y:S01]  /*3840*/  VIADD R2, R22.reuse, 0x1 ;  /* 0x0000000116027836 */ /* 0x040fe20000000000 */
[----:B------:R-:W-:Y:S01]  /*3850*/  ISETP.GE.AND P0, PT, R21, UR4, PT ;  /* 0x0000000415007c0c */ /* 0x000fe2000bf06270 */
[----:B------:R-:W-:Y:S01]  /*3860*/  ULDC UR4, c[0x0][0x22c] ;  /* 0x00008b0000047ab9 */ /* 0x000fe20000000800 */
[----:B------:R-:W-:Y:S01]  /*3870*/  IADD3 R0, R3, UR12, R0 ;  /* 0x0000000c03007c10 */ /* 0x000fe2000fffe000 */
[----:B------:R-:W-:Y:S01]  /*3880*/  VIADD R3, R22, 0x2 ;  /* 0x0000000216037836 */ /* 0x000fe20000000000 */
[----:B------:R-:W-:Y:S01]  /*3890*/  ISETP.LT.AND P4, PT, R2, UR4, !P0 ;  /* 0x0000000402007c0c */ /* 0x000fe2000c781270 */
[----:B------:R-:W-:Y:S01]  /*38a0*/  ULDC UR4, c[0x0][0x22c] ;  /* 0x00008b0000047ab9 */ /* 0x000fe20000000800 */
[----:B------:R-:W-:Y:S01]  /*38b0*/  VIADD R2, R22, 0x3 ;  /* 0x0000000316027836 */ /* 0x000fe20000000000 */
[----:B------:R-:W-:Y:S01]  /*38c0*/  ULDC.64 UR6, c[0x0][0x220] ;  /* 0x0000880000067ab9 */ /* 0x000fe20000000a00 */
[----:B------:R-:W-:Y:S01]  /*38d0*/  ISETP.LT.AND P2, PT, R3, UR4, !P0 ;  /* 0x0000000403007c0c */ /* 0x000fe2000c741270 */
[----:B------:R-:W-:Y:S01]  /*38e0*/  ULDC UR4, c[0x0][0x22c] ;  /* 0x00008b0000047ab9 */ /* 0x000fe20000000800 */
[----:B------:R-:W-:-:S02]  /*38f0*/  LOP3.LUT R3, R23, 0xe0, RZ, 0xc0, !PT ;  /* 0x000000e017037812 */ /* 0x000fc400078ec0ff */
[----:B------:R-:W-:Y:S02]  /*3900*/  LOP3.LUT R23, R23, 0xff, RZ, 0xc0, !PT ;  /* 0x000000ff17177812 */ /* 0x000fe400078ec0ff */
[----:B------:R-:W-:Y:S01]  /*3910*/  ISETP.LT.AND P1, PT, R2, UR4, !P0 ;  /* 0x0000000402007c0c */ /* 0x000fe2000c721270 */
[----:B------:R-:W-:Y:S01]  /*3920*/  IMAD R92, R3, 0x8, R0 ;  /* 0x00000008035c7824 */ /* 0x000fe200078e0200 */
[----:B------:R-:W-:Y:S01]  /*3930*/  LEA R0, R23, UR12, 0x4 ;  /* 0x0000000c17007c11 */ /* 0x000fe2000f8e20ff */
[C---:B------:R-:W-:Y:S01]  /*3940*/  VIADD R2, R22.reuse, 0x4 ;  /* 0x0000000416027836 */ /* 0x040fe20000000000 */
[----:B------:R-:W-:Y:S01]  /*3950*/  ULDC UR4, c[0x0][0x22c] ;  /* 0x00008b0000047ab9 */ /* 0x000fe20000000800 */
[----:B------:R-:W-:Y:S01]  /*3960*/  ISETP.LT.AND P5, PT, R22, UR5, !P0 ;  /* 0x0000000516007c0c */ /* 0x000fe2000c7a1270 */
[----:B------:R-:W-:Y:S01]  /*3970*/  STSM.16.M88.4 [R92], R24 ;  /* 0x000000185c007844 */ /* 0x000fe20000000200 */
[----:B------:R-:W-:Y:S01]  /*3980*/  ULDC UR5, c[0x0][0x22c] ;  /* 0x00008b0000057ab9 */ /* 0x000fe20000000800 */
[----:B------:R-:W-:Y:S01]  /*3990*/  BAR.SYNC.DEFER_BLOCKING 0x0 ;  /* 0x0000000000007b1d */ /* 0x000fe20000010000 */
[----:B------:R-:W-:-:S05]  /*39a0*/  ISETP.LT.AND P3, PT, R2, UR4, !P0 ;  /* 0x0000000402007c0c */ /* 0x000fca000c761270 */
[----:B------:R-:W-:Y:S02]  /*39b0*/  ULDC UR4, c[0x0][0x244] ;  /* 0x0000910000047ab9 */ /* 0x000fe40000000800 */
[----:B------:R-:W-:Y:S01]  /*39c0*/  IMAD R3, R21, UR4, RZ ;  /* 0x0000000415037c24 */ /* 0x000fe2000f8e02ff */
[----:B------:R-:W-:Y:S02]  /*39d0*/  ULDC UR4, c[0x0][0x248] ;  /* 0x0000920000047ab9 */ /* 0x000fe40000000800 */
[----:B------:R-:W-:Y:S02]  /*39e0*/  IMAD R21, R22, UR4, RZ ;  /* 0x0000000416157c24 */ /* 0x000fe4000f8e02ff */
[----:B------:R-:W-:Y:S01]  /*39f0*/  LEA R2, P6, R3, UR6, 0x1 ;  /* 0x0000000603027c11 */ /* 0x000fe2000f8c08ff */
[----:B------:R-:W-:Y:S01]  /*3a00*/  ULDC UR6, c[0x0][0x248] ;  /* 0x0000920000067ab9 */ /* 0x000fe20000000800 */
[----:B------:R-:W-:Y:S02]  /*3a10*/  VIADD R23, R21, UR4 ;  /* 0x0000000415177c36 */ /* 0x000fe40008000000 */
[----:B------:R-:W-:Y:S01]  /*3a20*/  LEA.HI.X.SX32 R3, R3, UR7, 0x1, P6 ;  /* 0x0000000703037c11 */ /* 0x000fe2000b0f0eff */
[----:B------:R-:W-:Y:S01]  /*3a30*/  ULDC UR7, c[0x0][0x22c] ;  /* 0x00008b0000077ab9 */ /* 0x000fe20000000800 */
[----:B------:R-:W-:-:S04]  /*3a40*/  LEA R20, P6, R21, R2, 0x1 ;  /* 0x0000000215147211 */ /* 0x000fc800078c08ff */
[----:B------:R-:W-:Y:S01]  /*3a50*/  LEA.HI.X.SX32 R21, R21, R3, 0x1, P6 ;  /* 0x0000000315157211 */ /* 0x000fe200030f0eff */
[----:B------:R-:W0:Y:S01]  /*3a60*/  LDS.128 R88, [R0] ;  /* 0x0000000000587984 */ /* 0x000e220000000c00 */
[----:B------:R-:W-:Y:S06]  /*3a70*/  BAR.SYNC.DEFER_BLOCKING 0x0 ;  /* 0x0000000000007b1d */ /* 0x000fec0000010000 */
[----:B------:R-:W-:Y:S02]  /*3a80*/  STSM.16.M88.4 [R92], R28 ;  /* 0x0000001c5c007844 */ /* 0x000fe40000000200 */
[----:B------:R-:W-:Y:S06]  /*3a90*/  BAR.SYNC.DEFER_BLOCKING 0x0 ;  /* 0x0000000000007b1d */ /* 0x000fec0000010000 */
[----:B------:R-:W1:Y:S02]  /*3aa0*/  LDS.128 R60, [R0] ;  /* 0x00000000003c7984 */ /* 0x000e640000000c00 */
[----:B------:R-:W-:Y:S06]  /*3ab0*/  BAR.SYNC.DEFER_BLOCKING 0x0 ;  /* 0x0000000000007b1d */ /* 0x000fec0000010000 */
[----:B------:R-:W-:Y:S02]  /*3ac0*/  STSM.16.M88.4 [R92], R32 ;  /* 0x000000205c007844 */ /* 0x000fe40000000200 */
[----:B------:R-:W-:Y:S06]  /*3ad0*/  BAR.SYNC.DEFER_BLOCKING 0x0 ;  /* 0x0000000000007b1d */ /* 0x000fec0000010000 */
[----:B------:R-:W2:Y:S02]  /*3ae0*/  LDS.128 R56, [R0] ;  /* 0x0000000000387984 */ /* 0x000ea40000000c00 */
[----:B------:R-:W-:Y:S06]  /*3af0*/  BAR.SYNC.DEFER_BLOCKING 0x0 ;  /* 0x0000000000007b1d */ /* 0x000fec0000010000 */
[----:B------:R-:W-:Y:S02]  /*3b00*/  STSM.16.M88.4 [R92], R36 ;  /* 0x000000245c007844 */ /* 0x000fe40000000200 */
[----:B------:R-:W-:Y:S06]  /*3b10*/  BAR.SYNC.DEFER_BLOCKING 0x0 ;  /* 0x0000000000007b1d */ /* 0x000fec0000010000 */
[----:B------:R-:W3:Y:S02]  /*3b20*/  LDS.128 R52, [R0] ;  /* 0x0000000000347984 */ /* 0x000ee40000000c00 */
[----:B------:R-:W-:Y:S06]  /*3b30*/  BAR.SYNC.DEFER_BLOCKING 0x0 ;  /* 0x0000000000007b1d */ /* 0x000fec0000010000 */
[----:B------:R-:W-:Y:S02]  /*3b40*/  STSM.16.M88.4 [R92], R40 ;  /* 0x000000285c007844 */ /* 0x000fe40000000200 */
[----:B------:R-:W-:Y:S06]  /*3b50*/  BAR.SYNC.DEFER_BLOCKING 0x0 ;  /* 0x0000000000007b1d */ /* 0x000fec0000010000 */
[----:B------:R-:W4:Y:S02]  /*3b60*/  LDS.128 R16, [R0] ;  /* 0x0000000000107984 */ /* 0x000f240000000c00 */
[----:B------:R-:W-:Y:S06]  /*3b70*/  BAR.SYNC.DEFER_BLOCKING 0x0 ;  /* 0x0000000000007b1d */ /* 0x000fec0000010000 */
[----:B------:R-:W-:Y:S02]  /*3b80*/  STSM.16.M88.4 [R92], R44 ;  /* 0x0000002c5c007844 */ /* 0x000fe40000000200 */
[----:B------:R-:W-:Y:S06]  /*3b90*/  BAR.SYNC.DEFER_BLOCKING 0x0 ;  /* 0x0000000000007b1d */ /* 0x000fec0000010000 */
[----:B------:R-:W5:Y:S02]  /*3ba0*/  LDS.128 R12, [R0] ;  /* 0x00000000000c7984 */ /* 0x000f640000000c00 */
        /* <DEDUP_REMOVED lines=17> */
[----:B------:R0:W-:Y:S02]  /*3cc0*/  STSM.16.M88.4 [R92], R64 ;  /* 0x000000405c007844 */ /* 0x0001e40000000200 */
[----:B------:R-:W-:Y:S01]  /*3cd0*/  BAR.SYNC.DEFER_BLOCKING 0x0 ;  /* 0x0000000000007b1d */ /* 0x000fe20000010000 */
[----:B0-----:R-:W-:Y:S01]  /*3ce0*/  VIADD R65, R22, 0x5 ;  /* 0x0000000516417836 */ /* 0x001fe20000000000 */
[----:B------:R-:W-:-:S04]  /*3cf0*/  LEA R64, P6, R23, R2, 0x1 ;  /* 0x0000000217407211 */ /* 0x000fc800078c08ff */
[----:B------:R-:W0:Y:S02]  /*3d00*/  LDS.128 R32, [R0] ;  /* 0x0000000000207984 */ /* 0x000e240000000c00 */
[----:B------:R-:W-:Y:S06]  /*3d10*/  BAR.SYNC.DEFER_BLOCKING 0x0 ;  /* 0x0000000000007b1d */ /* 0x000fec0000010000 */
[----:B------:R1:W-:Y:S02]  /*3d20*/  STSM.16.M88.4 [R92], R68 ;  /* 0x000000445c007844 */ /* 0x0003e40000000200 */
[----:B------:R-:W-:Y:S01]  /*3d30*/  BAR.SYNC.DEFER_BLOCKING 0x0 ;  /* 0x0000000000007b1d */ /* 0x000fe20000010000 */
[----:B-1----:R-:W-:Y:S01]  /*3d40*/  VIADD R68, R23, UR4 ;  /* 0x0000000417447c36 */ /* 0x002fe20008000000 */
[----:B------:R-:W-:-:S04]  /*3d50*/  PRMT R69, R88, 0x7632, R69 ;  /* 0x0000763258457816 */ /* 0x000fc80000000045 */
[----:B------:R-:W1:Y:S02]  /*3d60*/  LDS.128 R36, [R0] ;  /* 0x0000000000247984 */ /* 0x000e640000000c00 */
[----:B------:R-:W-:Y:S06]  /*3d70*/  BAR.SYNC.DEFER_BLOCKING 0x0 ;  /* 0x0000000000007b1d */ /* 0x000fec0000010000 */
[----:B------:R-:W-:Y:S02]  /*3d80*/  STSM.16.M88.4 [R92], R72 ;  /* 0x000000485c007844 */ /* 0x000fe40000000200 */
[----:B------:R-:W-:Y:S06]  /*3d90*/  BAR.SYNC.DEFER_BLOCKING 0x0 ;  /* 0x0000000000007b1d */ /* 0x000fec0000010000 */
        /* <DEDUP_REMOVED lines=12> */
[----:B------:R2:W-:Y:S01]  /*3e60*/  @P5 STG.E.U16 desc[UR14][R20.64], R88 ;  /* 0x0000005814005986 */ /* 0x0005e2000c10150e */
[----:B------:R-:W-:Y:S01]  /*3e70*/  ISETP.LT.AND P5, PT, R65, UR5, !P0 ;  /* 0x0000000541007c0c */ /* 0x000fe2000c7a1270 */
[----:B------:R-:W-:Y:S01]  /*3e80*/  ULDC UR5, c[0x0][0x22c] ;  /* 0x00008b0000057ab9 */ /* 0x000fe20000000800 */
[----:B------:R-:W-:Y:S01]  /*3e90*/  LEA.HI.X.SX32 R65, R23, R3, 0x1, P6 ;  /* 0x0000000317417211 */ /* 0x000fe200030f0eff */
[----:B------:R-:W-:Y:S01]  /*3ea0*/  VIADD R23, R22, 0x6 ;  /* 0x0000000616177836 */ /* 0x000fe20000000000 */
[----:B------:R-:W-:-:S03]  /*3eb0*/  LEA R66, P6, R68, R2, 0x1 ;  /* 0x0000000244427211 */ /* 0x000fc600078c08ff */
[----:B------:R3:W-:Y:S01]  /*3ec0*/  @P4 STG.E.U16 desc[UR14][R64.64], R69 ;  /* 0x0000004540004986 */ /* 0x0007e2000c10150e */
[CC--:B------:R-:W-:Y:S01]  /*3ed0*/  LEA.HI.X.SX32 R67, R68.reuse, R3.reuse, 0x1, P6 ;  /* 0x0000000344437211 */ /* 0x0c0fe200030f0eff */
[----:B------:R-:W-:Y:S01]  /*3ee0*/  VIADD R68, R68, UR4 ;  /* 0x0000000444447c36 */ /* 0x000fe20008000000 */
[----:B------:R-:W-:Y:S01]  /*3ef0*/  ISETP.LT.AND P4, PT, R23, UR5, !P0 ;  /* 0x0000000517007c0c */ /* 0x000fe2000c781270 */
[----:B--2---:R-:W-:Y:S01]  /*3f00*/  VIADD R21, R22, 0x7 ;  /* 0x0000000716157836 */ /* 0x004fe20000000000 */
[----:B------:R-:W-:Y:S01]  /*3f10*/  ULDC UR5, c[0x0][0x22c] ;  /* 0x00008b0000057ab9 */ /* 0x000fe20000000800 */
[C---:B------:R-:W-:Y:S01]  /*3f20*/  VIADD R23, R68.reuse, UR4 ;  /* 0x0000000444177c36 */ /* 0x040fe20008000000 */
[CC--:B------:R-:W-:Y:S01]  /*3f30*/  LEA R20, P6, R68.reuse, R2.reuse, 0x1 ;  /* 0x0000000244147211 */ /* 0x0c0fe200078c08ff */
[----:B------:R2:W-:Y:S01]  /*3f40*/  @P2 STG.E.U16 desc[UR14][R66.64], R89 ;  /* 0x0000005942002986 */ /* 0x0005e2000c10150e */
[----:B------:R-:W-:Y:S01]  /*3f50*/  ISETP.LT.AND P2, PT, R21, UR5, !P0 ;  /* 0x0000000515007c0c */ /* 0x000fe2000c741270 */
[----:B------:R-:W-:Y:S01]  /*3f60*/  ULDC UR5, c[0x0][0x22c] ;  /* 0x00008b0000057ab9 */ /* 0x000fe20000000800 */
[----:B------:R-:W-:Y:S01]  /*3f70*/  LEA.HI.X.SX32 R21, R68, R3, 0x1, P6 ;  /* 0x0000000344157211 */ /* 0x000fe200030f0eff */
[C---:B------:R-:W-:Y:S01]  /*3f80*/  VIADD R68, R23.reuse, UR4 ;  /* 0x0000000417447c36 */ /* 0x040fe20008000000 */
[----:B---3--:R-:W-:Y:S01]  /*3f90*/  LEA R64, P6, R23, R2, 0x1 ;  /* 0x0000000217407211 */ /* 0x008fe200078c08ff */
[----:B------:R-:W-:-:S03]  /*3fa0*/  VIADD R69, R22, 0x8 ;  /* 0x0000000816457836 */ /* 0x000fc60000000000 */
[----:B------:R-:W-:Y:S01]  /*3fb0*/  LEA.HI.X.SX32 R65, R23, R3, 0x1, P6 ;  /* 0x0000000317417211 */ /* 0x000fe200030f0eff */
[----:B------:R-:W-:Y:S01]  /*3fc0*/  VIADD R23, R22, 0x9 ;  /* 0x0000000916177836 */ /* 0x000fe20000000000 */
[----:B--2---:R-:W-:Y:S02]  /*3fd0*/  PRMT R67, R89, 0x7632, R67 ;  /* 0x0000763259437816 */ /* 0x004fe40000000043 */
[----:B------:R-:W-:-:S03]  /*3fe0*/  LEA R66, P6, R68, R2, 0x1 ;  /* 0x0000000244427211 */ /* 0x000fc600078c08ff */
[----:B------:R2:W-:Y:S01]  /*3ff0*/  @P1 STG.E.U16 desc[UR14][R20.64], R67 ;  /* 0x0000004314001986 */ /* 0x0005e2000c10150e */
[----:B------:R-:W-:Y:S01]  /*4000*/  ISETP.LT.AND P1, PT, R69, UR5, !P0 ;  /* 0x0000000545007c0c */ /* 0x000fe2000c721270 */
[----:B------:R-:W-:Y:S01]  /*4010*/  ULDC UR5, c[0x0][0x22c] ;  /* 0x00008b0000057ab9 */ /* 0x000fe20000000800 */
[----:B------:R-:W-:Y:S01]  /*4020*/  VIADD R69, R22, 0xa ;  /* 0x0000000a16457836 */ /* 0x000fe20000000000 */
[----:B------:R3:W-:Y:S01]  /*4030*/  @P3 STG.E.U16 desc[UR14][R64.64], R90 ;  /* 0x0000005a40003986 */ /* 0x0007e2000c10150e */
[----:B------:R-:W-:Y:S01]  /*4040*/  ISETP.LT.AND P3, PT, R23, UR5, !P0 ;  /* 0x0000000517007c0c */ /* 0x000fe2000c761270 */
[----:B------:R-:W-:Y:S01]  /*4050*/  ULDC UR5, c[0x0][0x22c] ;  /* 0x00008b0000057ab9 */ /* 0x000fe20000000800 */
[C---:B--2---:R-:W-:Y:S01]  /*4060*/  LEA.HI.X.SX32 R67, R68.reuse, R3, 0x1, P6 ;  /* 0x0000000344437211 */ /* 0x044fe200030f0eff */
[----:B------:R-:W-:Y:S01]  /*4070*/  VIADD R68, R68, UR4 ;  /* 0x0000000444447c36 */ /* 0x000fe20008000000 */
[----:B------:R-:W-:Y:S01]  /*4080*/  PRMT R21, R90, 0x7632, R21 ;  /* 0x000076325a157816 */ /* 0x000fe20000000015 */
[----:B---3--:R-:W-:-:S02]  /*4090*/  VIADD R65, R22, 0xb ;  /* 0x0000000b16417836 */ /* 0x008fc40000000000 */
[C---:B------:R-:W-:Y:S02]  /*40a0*/  VIADD R23, R68.reuse, UR4 ;  /* 0x0000000444177c36 */ /* 0x040fe40008000000 */
[----:B------:R2:W-:Y:S01]  /*40b0*/  @P5 STG.E.U16 desc[UR14][R66.64], R21 ;  /* 0x0000001542005986 */ /* 0x0005e2000c10150e */
[CC--:B------:R-:W-:Y:S02]  /*40c0*/  LEA R20, P5, R68.reuse, R2.reuse, 0x1 ;  /* 0x0000000244147211 */ /* 0x0c0fe400078a08ff */
[CC--:B------:R-:W-:Y:S02]  /*40d0*/  LEA R64, P6, R23.reuse, R2.reuse, 0x1 ;  /* 0x0000000217407211 */ /* 0x0c0fe400078c08ff */
[-C--:B--2---:R-:W-:Y:S01]  /*40e0*/  LEA.HI.X.SX32 R21, R68, R3.reuse, 0x1, P5 ;  /* 0x0000000344157211 */ /* 0x084fe200028f0eff */
[----:B------:R-:W-:Y:S01]  /*40f0*/  VIADD R67, R23, UR4 ;  /* 0x0000000417437c36 */ /* 0x000fe20008000000 */
[----:B------:R-:W-:Y:S01]  /*4100*/  ISETP.LT.AND P5, PT, R69, UR5, !P0 ;  /* 0x0000000545007c0c */ /* 0x000fe2000c7a1270 */
[----:B------:R-:W-:Y:S01]  /*4110*/  ULDC UR5, c[0x0][0x22c] ;  /* 0x00008b0000057ab9 */ /* 0x000fe20000000800 */
[----:B------:R-:W-:Y:S01]  /*4120*/  PRMT R69, R91, 0x7632, R69 ;  /* 0x000076325b457816 */ /* 0x000fe20000000045 */
[----:B------:R2:W-:Y:S01]  /*4130*/  @P4 STG.E.U16 desc[UR14][R20.64], R91 ;  /* 0x0000005b14004986 */ /* 0x0005e2000c10150e */
[----:B------:R-:W-:Y:S01]  /*4140*/  ISETP.LT.AND P4, PT, R65, UR5, !P0 ;  /* 0x0000000541007c0c */ /* 0x000fe2000c781270 */
[----:B------:R-:W-:Y:S01]  /*4150*/  ULDC UR5, c[0x0][0x22c] ;  /* 0x00008b0000057ab9 */ /* 0x000fe20000000800 */
[----:B------:R-:W-:Y:S01]  /*4160*/  LEA.HI.X.SX32 R65, R23, R3, 0x1, P6 ;  /* 0x0000000317417211 */ /* 0x000fe200030f0eff */
[----:B------:R-:W-:Y:S01]  /*4170*/  VIADD R23, R22, 0xc ;  /* 0x0000000c16177836 */ /* 0x000fe20000000000 */
[----:B------:R-:W-:-:S03]  /*4180*/  LEA R66, P6, R67, R2, 0x1 ;  /* 0x0000000243427211 */ /* 0x000fc600078c08ff */
[----:B------:R3:W-:Y:S01]  /*4190*/  @P2 STG.E.U16 desc[UR14][R64.64], R69 ;  /* 0x0000004540002986 */ /* 0x0007e2000c10150e */
[----:B------:R-:W-:Y:S01]  /*41a0*/  ISETP.LT.AND P2, PT, R23, UR5, !P0 ;  /* 0x0000000517007c0c */ /* 0x000fe2000c741270 */
[C---:B------:R-:W-:Y:S01]  /*41b0*/  VIADD R23, R67.reuse, UR4 ;  /* 0x0000000443177c36 */ /* 0x040fe20008000000 */
[-C--:B------:R-:W-:Y:S01]  /*41c0*/  LEA.HI.X.SX32 R67, R67, R3.reuse, 0x1, P6 ;  /* 0x0000000343437211 */ /* 0x080fe200030f0eff */
[C---:B--2---:R-:W-:Y:S01]  /*41d0*/  VIADD R21, R22.reuse, 0xd ;  /* 0x0000000d16157836 */ /* 0x044fe20000000000 */
[----:B------:R-:W-:Y:S01]  /*41e0*/  ULDC UR5, c[0x0][0x22c] ;  /* 0x00008b0000057ab9 */ /* 0x000fe20000000800 */
[C---:B------:R-:W-:Y:S01]  /*41f0*/  VIADD R68, R23.reuse, UR4 ;  /* 0x0000000417447c36 */ /* 0x040fe20008000000 */
[-C--:B------:R-:W-:Y:S01]  /*4200*/  LEA R20, P6, R23, R2.reuse, 0x1 ;  /* 0x0000000217147211 */ /* 0x080fe200078c08ff */
[----:B------:R2:W-:Y:S01]  /*4210*/  @P1 STG.E.U16 desc[UR14][R66.64], R60 ;  /* 0x0000003c42001986 */ /* 0x0005e2000c10150e */
[----:B------:R-:W-:Y:S01]  /*4220*/  ISETP.LT.AND P1, PT, R21, UR5, !P0 ;  /* 0x0000000515007c0c */ /* 0x000fe2000c721270 */
[----:B------:R-:W-:Y:S01]  /*4230*/  ULDC UR5, c[0x0][0x22c] ;  /* 0x00008b0000057ab9 */ /* 0x000fe20000000800 */
[----:B------:R-:W-:Y:S01]  /*4240*/  LEA.HI.X.SX32 R21, R23, R3, 0x1, P6 ;  /* 0x0000000317157211 */ /* 0x000fe200030f0eff */
[----:B------:R-:W-:Y:S01]  /*4250*/  VIADD R23, R22, 0xe ;  /* 0x0000000e16177836 */ /* 0x000fe20000000000 */
[----:B---3--:R-:W-:-:S02]  /*4260*/  LEA R64, P6, R68, R2, 0x1 ;  /* 0x0000000244407211 */ /* 0x008fc400078c08ff */
[----:B------:R-:W-:Y:S02]  /*4270*/  PRMT R69, R61, 0x7632, R69 ;  /* 0x000076323d457816 */ /* 0x000fe40000000045 */
[C---:B------:R-:W-:Y:S01]  /*4280*/  LEA.HI.X.SX32 R65, R68.reuse, R3, 0x1, P6 ;  /* 0x0000000344417211 */ /* 0x040fe200030f0eff */
[----:B------:R-:W-:Y:S01]  /*4290*/  VIADD R68, R68, UR4 ;  /* 0x0000000444447c36 */ /* 0x000fe20008000000 */
[----:B--2---:R-:W-:Y:S01]  /*42a0*/  PRMT R67, R60, 0x7632, R67 ;  /* 0x000076323c437816 */ /* 0x004fe20000000043 */
[----:B------:R-:W-:-:S03]  /*42b0*/  VIADD R60, R22, 0xf ;  /* 0x0000000f163c7836 */ /* 0x000fc60000000000 */
[CC--:B------:R-:W-:Y:S01]  /*42c0*/  LEA R66, P6, R68.reuse, R2.reuse, 0x1 ;  /* 0x0000000244427211 */ /* 0x0c0fe200078c08ff */
[----:B------:R2:W-:Y:S01]  /*42d0*/  @P3 STG.E.U16 desc[UR14][R20.64], R67 ;  /* 0x0000004314003986 */ /* 0x0005e2000c10150e */
[----:B------:R-:W-:Y:S01]  /*42e0*/  ISETP.LT.AND P3, PT, R23, UR5, !P0 ;  /* 0x0000000517007c0c */ /* 0x000fe2000c761270 */
[----:B------:R-:W-:Y:S01]  /*42f0*/  VIADD R23, R68, UR4 ;  /* 0x0000000444177c36 */ /* 0x000fe20008000000 */
[----:B------:R-:W-:Y:S01]  /*4300*/  ULDC UR5, c[0x0][0x22c] ;  /* 0x00008b0000057ab9 */ /* 0x000fe20000000800 */
[----:B------:R3:W-:Y:S01]  /*4310*/  @P5 STG.E.U16 desc[UR14][R64.64], R61 ;  /* 0x0000003d40005986 */ /* 0x0007e2000c10150e */
[----:B------:R-:W-:Y:S01]  /*4320*/  ISETP.LT.AND P5, PT, R60, UR5, !P0 ;  /* 0x000000053c007c0c */ /* 0x000fe2000c7a1270 */
[----:B------:R-:W-:Y:S01]  /*4330*/  VIADD R60, R22, 0x10 ;  /* 0x00000010163c7836 */ /* 0x000fe20000000000 */
[----:B------:R-:W-:Y:S01]  /*4340*/  ULDC UR5, c[0x0][0x22c] ;  /* 0x00008b0000057ab9 */ /* 0x000fe20000000800 */
[----:B--2---:R-:W-:Y:S02]  /*4350*/  LEA.HI.X.SX32 R67, R68, R3, 0x1, P6 ;  /* 0x0000000344437211 */ /* 0x004fe400030f0eff */
[C---:B------:R-:W-:Y:S01]  /*4360*/  LEA R20, P6, R23.reuse, R2, 0x1 ;  /* 0x0000000217147211 */ /* 0x040fe200078c08ff */
[----:B---3--:R-:W-:-:S02]  /*4370*/  VIADD R64, R23, UR4 ;  /* 0x0000000417407c36 */ /* 0x008fc40008000000 */
[----:B------:R2:W-:Y:S01]  /*4380*/  @P4 STG.E.U16 desc[UR14][R66.64], R69 ;  /* 0x0000004542004986 */ /* 0x0005e2000c10150e */
[-C--:B------:R-:W-:Y:S01]  /*4390*/  LEA.HI.X.SX32 R21, R23, R3.reuse, 0x1, P6 ;  /* 0x0000000317157211 */ /* 0x080fe200030f0eff */
[----:B------:R-:W-:Y:S01]  /*43a0*/  VIADD R65, R22, 0x11 ;  /* 0x0000001116417836 */ /* 0x000fe20000000000 */
[----:B------:R-:W-:Y:S01]  /*43b0*/  ISETP.LT.AND P4, PT, R60, UR5, !P0 ;  /* 0x000000053c007c0c */ /* 0x000fe2000c781270 */
[C---:B------:R-:W-:Y:S01]  /*43c0*/  VIADD R23, R64.reuse, UR4 ;  /* 0x0000000440177c36 */ /* 0x040fe20008000000 */
[C---:B------:R-:W-:Y:S01]  /*43d0*/  LEA R60, P6, R64.reuse, R2, 0x1 ;  /* 0x00000002403c7211 */ /* 0x040fe200078c08ff */
[----:B------:R3:W-:Y:S01]  /*43e0*/  @P2 STG.E.U16 desc[UR14][R20.64], R62 ;  /* 0x0000003e14002986 */ /* 0x0007e2000c10150e */
[----:B------:R-:W-:Y:S02]  /*43f0*/  ULDC UR5, c[0x0][0x22c] ;  /* 0x00008b0000057ab9 */ /* 0x000fe40000000800 */
[----:B------:R-:W-:Y:S02]  /*4400*/  LEA.HI.X.SX32 R61, R64, R3, 0x1, P6 ;  /* 0x00000003403d7211 */ /* 0x000fe400030f0eff */
[----:B------:R-:W-:Y:S01]  /*4410*/  ISETP.LT.AND P2, PT, R65, UR5, !P0 ;  /* 0x0000000541007c0c */ /* 0x000fe2000c741270 */
[----:B--2---:R-:W-:Y:S01]  /*4420*/  VIADD R66, R22, 0x12 ;  /* 0x0000001216427836 */ /* 0x004fe20000000000 */
[----:B------:R-:W-:Y:S01]  /*4430*/  PRMT R67, R62, 0x7632, R67 ;  /* 0x000076323e437816 */ /* 0x000fe20000000043 */
[----:B------:R-:W-:-:S04]  /*4440*/  ULDC UR5, c[0x0][0x22c] ;  /* 0x00008b0000057ab9 */ /* 0x000fc80000000800 */
[----:B------:R2:W-:Y:S01]  /*4450*/  @P1 STG.E.U16 desc[UR14][R60.64], R67 ;  /* 0x000000433c001986 */ /* 0x0005e2000c10150e */
[C---:B------:R-:W-:Y:S01]  /*4460*/  LEA R64, P1, R23.reuse, R2, 0x1 ;  /* 0x0000000217407211 */ /* 0x040fe200078208ff */
[----:B---3--:R-:W-:-:S03]  /*4470*/  VIADD R21, R23, UR4 ;  /* 0x0000000417157c36 */ /* 0x008fc60008000000 */
[-C--:B------:R-:W-:Y:S01]  /*4480*/  LEA.HI.X.SX32 R65, R23, R3.reuse, 0x1, P1 ;  /* 0x0000000317417211 */ /* 0x080fe200008f0eff */
[----:B------:R-:W-:Y:S01]  /*4490*/  VIADD R23, R22, 0x13 ;  /* 0x0000001316177836 */ /* 0x000fe20000000000 */
[----:B------:R-:W-:Y:S01]  /*44a0*/  ISETP.LT.AND P1, PT, R66, UR5, !P0 ;  /* 0x0000000542007c0c */ /* 0x000fe2000c721270 */
[----:B------:R-:W-:Y:S01]  /*44b0*/  ULDC UR5, c[0x0][0x22c] ;  /* 0x00008b0000057ab9 */ /* 0x000fe20000000800 */
[-C--:B------:R-:W-:Y:S01]  /*44c0*/  LEA R20, P6, R21, R2.reuse, 0x1 ;  /* 0x0000000215147211 */ /* 0x080fe200078c08ff */
[----:B------:R3:W-:Y:S01]  /*44d0*/  @P3 STG.E.U16 desc[UR14][R64.64], R63 ;  /* 0x0000003f40003986 */ /* 0x0007e2000c10150e */
[----:B------:R-:W-:Y:S01]  /*44e0*/  ISETP.LT.AND P3, PT, R23, UR5, !P0 ;  /* 0x0000000517007c0c */ /* 0x000fe2000c761270 */
[C---:B------:R-:W-:Y:S01]  /*44f0*/  VIADD R23, R21.reuse, UR4 ;  /* 0x0000000415177c36 */ /* 0x040fe20008000000 */
[----:B------:R-:W-:Y:S01]  /*4500*/  LEA.HI.X.SX32 R21, R21, R3, 0x1, P6 ;  /* 0x0000000315157211 */ /* 0x000fe200030f0eff */
[----:B--2---:R-:W-:Y:S01]  /*4510*/  VIADD R61, R22, 0x14 ;  /* 0x00000014163d7836 */ /* 0x004fe20000000000 */
[----:B------:R-:W-:Y:S01]  /*4520*/  ULDC UR5, c[0x0][0x22c] ;  /* 0x00008b0000057ab9 */ /* 0x000fe20000000800 */
[C---:B------:R-:W-:Y:S01]  /*4530*/  VIADD R66, R23.reuse, UR4 ;  /* 0x0000000417427c36 */ /* 0x040fe20008000000 */
[----:B------:R-:W-:-:S02]  /*4540*/  LEA R60, P6, R23, R2, 0x1 ;  /* 0x00000002173c7211 */ /* 0x000fc400078c08ff */
[----:B---3--:R-:W-:Y:S01]  /*4550*/  PRMT R65, R63, 0x7632, R65 ;  /* 0x000076323f417816 */ /* 0x008fe20000000041 */
[C---:B------:R-:W-:Y:S02]  /*4560*/  VIADD R63, R22.reuse, 0x15 ;  /* 0x00000015163f7836 */ /* 0x040fe40000000000 */
[----:B------:R-:W-:Y:S02]  /*4570*/  VIADD R64, R22, 0x16 ;  /* 0x0000001616407836 */ /* 0x000fe40000000000 */
[----:B------:R2:W-:Y:S01]  /*4580*/  @P5 STG.E.U16 desc[UR14][R20.64], R65 ;  /* 0x0000004114005986 */ /* 0x0005e2000c10150e */
[----:B------:R-:W-:Y:S01]  /*4590*/  ISETP.LT.AND P5, PT, R61, UR5, !P0 ;  /* 0x000000053d007c0c */ /* 0x000fe2000c7a1270 */
[----:B------:R-:W-:Y:S01]  /*45a0*/  ULDC UR5, c[0x0][0x22c] ;  /* 0x00008b0000057ab9 */ /* 0x000fe20000000800 */
[----:B------:R-:W-:Y:S01]  /*45b0*/  LEA.HI.X.SX32 R61, R23, R3, 0x1, P6 ;  /* 0x00000003173d7211 */ /* 0x000fe200030f0eff */
[C---:B------:R-:W-:Y:S01]  /*45c0*/  VIADD R23, R66.reuse, UR4 ;  /* 0x0000000442177c36 */ /* 0x040fe20008000000 */
[----:B------:R-:W-:-:S03]  /*45d0*/  LEA R62, P6, R66, R2, 0x1 ;  /* 0x00000002423e7211 */ /* 0x000fc600078c08ff */
[----:B------:R3:W-:Y:S01]  /*45e0*/  @P4 STG.E.U16 desc[UR14][R60.64], R56 ;  /* 0x000000383c004986 */ /* 0x0007e2000c10150e */
[----:B------:R-:W-:Y:S01]  /*45f0*/  ISETP.LT.AND P4, PT, R63, UR5, !P0 ;  /* 0x000000053f007c0c */ /* 0x000fe2000c781270 */
[----:B------:R-:W-:Y:S01]  /*4600*/  ULDC UR5, c[0x0][0x22c] ;  /* 0x00008b0000057ab9 */ /* 0x000fe20000000800 */
[-C--:B------:R-:W-:Y:S02]  /*4610*/  LEA.HI.X.SX32 R63, R66, R3.reuse, 0x1, P6 ;  /* 0x00000003423f7211 */ /* 0x080fe400030f0eff */
[C---:B--2---:R-:W-:Y:S02]  /*4620*/  LEA R20, P6, R23.reuse, R2, 0x1 ;  /* 0x0000000217147211 */ /* 0x044fe400078c08ff */
[----:B------:R-:W-:Y:S02]  /*4630*/  PRMT R65, R56, 0x7632, R65 ;  /* 0x0000763238417816 */ /* 0x000fe40000000041 */
[C---:B------:R-:W-:Y:S01]  /*4640*/  LEA.HI.X.SX32 R21, R23.reuse, R3, 0x1, P6 ;  /* 0x0000000317157211 */ /* 0x040fe200030f0eff */
[----:B------:R-:W-:-:S02]  /*4650*/  VIADD R23, R23, UR4 ;  /* 0x0000000417177c36 */ /* 0x000fc40008000000 */
[----:B---3--:R-:W-:Y:S01]  /*4660*/  VIADD R61, R22, 0x17 ;  /* 0x00000017163d7836 */ /* 0x008fe20000000000 */
[----:B------:R2:W-:Y:S01]  /*4670*/  @P2 STG.E.U16 desc[UR14][R62.64], R65 ;  /* 0x000000413e002986 */ /* 0x0005e2000c10150e */
[----:B------:R-:W-:Y:S01]  /*4680*/  ISETP.LT.AND P2, PT, R64, UR5, !P0 ;  /* 0x0000000540007c0c */ /* 0x000fe2000c741270 */
[C---:B------:R-:W-:Y:S01]  /*4690*/  VIADD R56, R23.reuse, UR4 ;  /* 0x0000000417387c36 */ /* 0x040fe20008000000 */
[-C--:B------:R-:W-:Y:S01]  /*46a0*/  LEA R60, P6, R23, R2.reuse, 0x1 ;  /* 0x00000002173c7211 */ /* 0x080fe200078c08ff */
[----:B------:R-:W-:Y:S01]  /*46b0*/  ULDC UR5, c[0x0][0x22c] ;  /* 0x00008b0000057ab9 */ /* 0x000fe20000000800 */
[----:B------:R3:W-:Y:S01]  /*46c0*/  @P1 STG.E.U16 desc[UR14][R20.64], R57 ;  /* 0x0000003914001986 */ /* 0x0007e2000c10150e */
[----:B------:R-:W-:Y:S01]  /*46d0*/  ISETP.LT.AND P1, PT, R61, UR5, !P0 ;  /* 0x000000053d007c0c */ /* 0x000fe2000c721270 */
[----:B------:R-:W-:Y:S01]  /*46e0*/  VIADD R64, R22, 0x18 ;  /* 0x0000001816407836 */ /* 0x000fe20000000000 */
[----:B------:R-:W-:Y:S01]  /*46f0*/  LEA.HI.X.SX32 R61, R23, R3, 0x1, P6 ;  /* 0x00000003173d7211 */ /* 0x000fe200030f0eff */
[C---:B------:R-:W-:Y:S01]  /*4700*/  VIADD R23, R56.reuse, UR4 ;  /* 0x0000000438177c36 */ /* 0x040fe20008000000 */
[----:B------:R-:W-:Y:S01]  /*4710*/  ULDC UR5, c[0x0][0x22c] ;  /* 0x00008b0000057ab9 */ /* 0x000fe20000000800 */
[----:B--2---:R-:W-:-:S04]  /*4720*/  LEA R62, P6, R56, R2, 0x1 ;  /* 0x00000002383e7211 */ /* 0x004fc800078c08ff */
[-C--:B------:R-:W-:Y:S01]  /*4730*/  LEA.HI.X.SX32 R63, R56, R3.reuse, 0x1, P6 ;  /* 0x00000003383f7211 */ /* 0x080fe200030f0eff */
[----:B------:R-:W-:Y:S01]  /*4740*/  VIADD R56, R22, 0x19 ;  /* 0x0000001916387836 */ /* 0x000fe20000000000 */
[----:B---3--:R-:W-:Y:S02]  /*4750*/  PRMT R21, R57, 0x7632, R21 ;  /* 0x0000763239157816 */ /* 0x008fe40000000015 */
[C---:B------:R-:W-:Y:S02]  /*4760*/  LEA R20, P6, R23.reuse, R2, 0x1 ;  /* 0x0000000217147211 */ /* 0x040fe400078c08ff */
[----:B------:R-:W-:Y:S01]  /*4770*/  PRMT R57, R58, 0x7632, R57 ;  /* 0x000076323a397816 */ /* 0x000fe20000000039 */
[----:B------:R2:W-:Y:S01]  /*4780*/  @P3 STG.E.U16 desc[UR14][R60.64], R21 ;  /* 0x000000153c003986 */ /* 0x0005e2000c10150e */
[----:B------:R-:W-:Y:S01]  /*4790*/  ISETP.LT.AND P3, PT, R64, UR5, !P0 ;  /* 0x0000000540007c0c */ /* 0x000fe2000c761270 */
[----:B------:R-:W-:Y:S02]  /*47a0*/  ULDC UR5, c[0x0][0x22c] ;  /* 0x00008b0000057ab9 */ /* 0x000fe40000000800 */
[----:B------:R3:W-:Y:S01]  /*47b0*/  @P5 STG.E.U16 desc[UR14][R62.64], R58 ;  /* 0x0000003a3e005986 */ /* 0x0007e2000c10150e */
[----:B------:R-:W-:Y:S01]  /*47c0*/  ISETP.LT.AND P5, PT, R56, UR5, !P0 ;  /* 0x0000000538007c0c */ /* 0x000fe2000c7a1270 */
[----:B------:R-:W-:Y:S01]  /*47d0*/  ULDC UR5, c[0x0][0x22c] ;  /* 0x00008b0000057ab9 */ /* 0x000fe20000000800 */
[C---:B--2---:R-:W-:Y:S01]  /*47e0*/  LEA.HI.X.SX32 R21, R23.reuse, R3, 0x1, P6 ;  /* 0x0000000317157211 */ /* 0x044fe200030f0eff */
[----:B------:R-:W-:-:S02]  /*47f0*/  VIADD R23, R23, UR4 ;  /* 0x0000000417177c36 */ /* 0x000fc40008000000 */
[----:B------:R-:W-:Y:S02]  /*4800*/  VIADD R60, R22, 0x1a ;  /* 0x0000001a163c7836 */ /* 0x000fe40000000000 */
[----:B------:R2:W-:Y:S01]  /*4810*/  @P4 STG.E.U16 desc[UR14][R20.64], R57 ;  /* 0x0000003914004986 */ /* 0x0005e2000c10150e */
[C---:B------:R-:W-:Y:S01]  /*4820*/  LEA R56, P4, R23.reuse, R2, 0x1 ;  /* 0x0000000217387211 */ /* 0x040fe200078808ff */
[----:B---3--:R-:W-:-:S03]  /*4830*/  VIADD R58, R23, UR4 ;  /* 0x00000004173a7c36 */ /* 0x008fc60008000000 */
[-C--:B--2---:R-:W-:Y:S01]  /*4840*/  LEA.HI.X.SX32 R57, R23, R3.reuse, 0x1, P4 ;  /* 0x0000000317397211 */ /* 0x084fe200020f0eff */
[----:B------:R-:W-:Y:S01]  /*4850*/  VIADD R23, R22, 0x1b ;  /* 0x0000001b16177836 */ /* 0x000fe20000000000 */
[----:B------:R-:W-:Y:S01]  /*4860*/  ISETP.LT.AND P4, PT, R60, UR5, !P0 ;  /* 0x000000053c007c0c */ /* 0x000fe2000c781270 */
[----:B------:R-:W-:Y:S01]  /*4870*/  ULDC UR5, c[0x0][0x22c] ;  /* 0x00008b0000057ab9 */ /* 0x000fe20000000800 */
[C---:B------:R-:W-:Y:S01]  /*4880*/  LEA R60, P6, R58.reuse, R2, 0x1 ;  /* 0x000000023a3c7211 */ /* 0x040fe200078c08ff */
[----:B------:R2:W-:Y:S01]  /*4890*/  @P2 STG.E.U16 desc[UR14][R56.64], R59 ;  /* 0x0000003b38002986 */ /* 0x0005e2000c10150e */
[----:B------:R-:W-:Y:S01]  /*48a0*/  VIADD R21, R58, UR4 ;  /* 0x000000043a157c36 */ /* 0x000fe20008000000 */
[----:B------:R-:W-:Y:S01]  /*48b0*/  ISETP.LT.AND P2, PT, R23, UR5, !P0 ;  /* 0x0000000517007c0c */ /* 0x000fe2000c741270 */
[----:B------:R-:W-:Y:S01]  /*48c0*/  VIADD R23, R22, 0x1c ;  /* 0x0000001c16177836 */ /* 0x000fe20000000000 */
[----:B------:R-:W-:Y:S01]  /*48d0*/  LEA.HI.X.SX32 R61, R58, R3, 0x1, P6 ;  /* 0x000000033a3d7211 */ /* 0x000fe200030f0eff */
[----:B------:R-:W-:Y:S01]  /*48e0*/  ULDC UR5, c[0x0][0x22c] ;  /* 0x00008b0000057ab9 */ /* 0x000fe20000000800 */
[----:B------:R-:W-:-:S02]  /*48f0*/  PRMT R58, R59, 0x7632, R58 ;  /* 0x000076323b3a7816 */ /* 0x000fc4000000003a */
        /* <DEDUP_REMOVED lines=16> */
[CC--:B------:R-:W-:Y:S01]  /*4a00*/  LEA.HI.X.SX32 R59, R62.reuse, R3.reuse, 0x1, P6 ;  /* 0x000000033e3b7211 */ /* 0x0c0fe200030f0eff */
[----:B------:R-:W-:Y:S02]  /*4a10*/  VIADD R62, R62, UR4 ;  /* 0x000000043e3e7c36 */ /* 0x000fe40008000000 */
[----:B--2---:R-:W-:Y:S01]  /*4a20*/  VIADD R21, R22, 0x1f ;  /* 0x0000001f16157836 */ /* 0x004fe20000000000 */
[----:B------:R2:W-:Y:S01]  /*4a30*/  @P5 STG.E.U16 desc[UR14][R56.64], R60 ;  /* 0x0000003c38005986 */ /* 0x0005e2000c10150e */
[----:B------:R-:W-:Y:S01]  /*4a40*/  ISETP.LT.AND P5, PT, R23, UR5, !P0 ;  /* 0x0000000517007c0c */ /* 0x000fe2000c7a1270 */
[----:B------:R-:W-:Y:S01]  /*4a50*/  ULDC UR5, c[0x0][0x22c] ;  /* 0x00008b0000057ab9 */ /* 0x000fe20000000800 */
[CC--:B------:R-:W-:Y:S01]  /*4a60*/  LEA R20, P6, R62.reuse, R2.reuse, 0x1 ;  /* 0x000000023e147211 */ /* 0x0c0fe200078c08ff */
[----:B------:R-:W-:Y:S01]  /*4a70*/  VIADD R23, R62, UR4 ;  /* 0x000000043e177c36 */ /* 0x000fe20008000000 */
[----:B------:R3:W-:Y:S01]  /*4a80*/  @P4 STG.E.U16 desc[UR14][R58.64], R53 ;  /* 0x000000353a004986 */ /* 0x0007e2000c10150e */
[----:B------:R-:W-:Y:S01]  /*4a90*/  ISETP.LT.AND P4, PT, R21, UR5, !P0 ;  /* 0x0000000515007c0c */ /* 0x000fe2000c781270 */
[----:B------:R-:W-:Y:S01]  /*4aa0*/  VIADD R52, R22, 0x20 ;  /* 0x0000002016347836 */ /* 0x000fe20000000000 */
[----:B------:R-:W-:Y:S01]  /*4ab0*/  LEA.HI.X.SX32 R21, R62, R3, 0x1, P6 ;  /* 0x000000033e157211 */ /* 0x000fe200030f0eff */
[----:B------:R-:W-:Y:S01]  /*4ac0*/  ULDC UR5, c[0x0][0x22c] ;  /* 0x00008b0000057ab9 */ /* 0x000fe20000000800 */
[----:B--2---:R-:W-:-:S04]  /*4ad0*/  LEA R56, P6, R23, R2, 0x1 ;  /* 0x0000000217387211 */ /* 0x004fc800078c08ff */
[C---:B------:R-:W-:Y:S01]  /*4ae0*/  LEA.HI.X.SX32 R57, R23.reuse, R3, 0x1, P6 ;  /* 0x0000000317397211 */ /* 0x040fe200030f0eff */
[----:B---3--:R-:W-:Y:S01]  /*4af0*/  VIADD R58, R23, UR4 ;  /* 0x00000004173a7c36 */ /* 0x008fe20008000000 */
[----:B------:R-:W-:Y:S01]  /*4b00*/  PRMT R59, R53, 0x7632, R59 ;  /* 0x00007632353b7816 */ /* 0x000fe2000000003b */
[----:B------:R-:W-:-:S04]  /*4b10*/  VIADD R23, R22, 0x21 ;  /* 0x0000002116177836 */ /* 0x000fc80000000000 */
[----:B------:R2:W-:Y:S01]  /*4b20*/  @P2 STG.E.U16 desc[UR14][R20.64], R59 ;  /* 0x0000003b14002986 */ /* 0x0005e2000c10150e */
[----:B------:R-:W-:Y:S01]  /*4b30*/  ISETP.LT.AND P2, PT, R52, UR5, !P0 ;  /* 0x0000000534007c0c */ /* 0x000fe2000c741270 */
[----:B------:R-:W-:Y:S01]  /*4b40*/  ULDC UR5, c[0x0][0x22c] ;  /* 0x00008b0000057ab9 */ /* 0x000fe20000000800 */
[C---:B------:R-:W-:Y:S01]  /*4b50*/  LEA R52, P6, R58.reuse, R2, 0x1 ;  /* 0x000000023a347211 */ /* 0x040fe200078c08ff */
[----:B------:R3:W-:Y:S01]  /*4b60*/  @P1 STG.E.U16 desc[UR14][R56.64], R54 ;  /* 0x0000003638001986 */ /* 0x0007e2000c10150e */
[----:B------:R-:W-:Y:S01]  /*4b70*/  ISETP.LT.AND P1, PT, R23, UR5, !P0 ;  /* 0x0000000517007c0c */ /* 0x000fe2000c721270 */
[----:B------:R-:W-:Y:S01]  /*4b80*/  ULDC UR5, c[0x0][0x22c] ;  /* 0x00008b0000057ab9 */ /* 0x000fe20000000800 */
[C---:B------:R-:W-:Y:S01]  /*4b90*/  LEA.HI.X.SX32 R53, R58.reuse, R3, 0x1, P6 ;  /* 0x000000033a357211 */ /* 0x040fe200030f0eff */
[----:B------:R-:W-:Y:S01]  /*4ba0*/  VIADD R58, R58, UR4 ;  /* 0x000000043a3a7c36 */ /* 0x000fe20008000000 */
[----:B--2---:R-:W-:Y:S01]  /*4bb0*/  PRMT R21, R54, 0x7632, R21 ;  /* 0x0000763236157816 */ /* 0x004fe20000000015 */
[----:B------:R-:W-:-:S02]  /*4bc0*/  VIADD R59, R22, 0x22 ;  /* 0x00000022163b7836 */ /* 0x000fc40000000000 */
[C---:B------:R-:W-:Y:S02]  /*4bd0*/  VIADD R23, R58.reuse, UR4 ;  /* 0x000000043a177c36 */ /* 0x040fe40008000000 */
[----:B------:R2:W-:Y:S01]  /*4be0*/  @P3 STG.E.U16 desc[UR14][R52.64], R21 ;  /* 0x0000001534003986 */ /* 0x0005e2000c10150e */
[-C--:B------:R-:W-:Y:S01]  /*4bf0*/  LEA R20, P3, R58, R2.reuse, 0x1 ;  /* 0x000000023a147211 */ /* 0x080fe200078608ff */
[----:B---3--:R-:W-:Y:S01]  /*4c00*/  VIADD R54, R22, 0x23 ;  /* 0x0000002316367836 */ /* 0x008fe20000000000 */
[----:B------:R-:W-:-:S04]  /*4c10*/  LEA R56, P6, R23, R2, 0x1 ;  /* 0x0000000217387211 */ /* 0x000fc800078c08ff */
[CC--:B------:R-:W-:Y:S02]  /*4c20*/  LEA.HI.X.SX32 R57, R23.reuse, R3.reuse, 0x1, P6 ;  /* 0x0000000317397211 */ /* 0x0c0fe400030f0eff */
[----:B--2---:R-:W-:Y:S01]  /*4c30*/  LEA.HI.X.SX32 R21, R58, R3, 0x1, P3 ;  /* 0x000000033a157211 */ /* 0x004fe200018f0eff */
[----:B------:R-:W-:Y:S01]  /*4c40*/  VIADD R53, R23, UR4 ;  /* 0x0000000417357c36 */ /* 0x000fe20008000000 */
[----:B------:R-:W-:Y:S01]  /*4c50*/  ISETP.LT.AND P3, PT, R59, UR5, !P0 ;  /* 0x000000053b007c0c */ /* 0x000fe2000c761270 */
[----:B------:R-:W-:Y:S01]  /*4c60*/  ULDC UR5, c[0x0][0x22c] ;  /* 0x00008b0000057ab9 */ /* 0x000fe20000000800 */
[----:B------:R-:W-:Y:S01]  /*4c70*/  VIADD R23, R22, 0x24 ;  /* 0x0000002416177836 */ /* 0x000fe20000000000 */
[----:B------:R2:W-:Y:S01]  /*4c80*/  @P5 STG.E.U16 desc[UR14][R20.64], R55 ;  /* 0x0000003714005986 */ /* 0x0005e2000c10150e */
[----:B------:R-:W-:Y:S01]  /*4c90*/  ISETP.LT.AND P5, PT, R54, UR5, !P0 ;  /* 0x0000000536007c0c */ /* 0x000fe2000c7a1270 */
        /* <DEDUP_REMOVED lines=11> */
[----:B----4-:R2:W-:Y:S01]  /*4d50*/  @P2 STG.E.U16 desc[UR14][R52.64], R16 ;  /* 0x0000001034002986 */ /* 0x0105e2000c10150e */
[----:B------:R-:W-:Y:S01]  /*4d60*/  ISETP.LT.AND P2, PT, R21, UR5, !P0 ;  /* 0x0000000515007c0c */ /* 0x000fe2000c741270 */
[----:B------:R-:W-:Y:S01]  /*4d70*/  ULDC UR5, c[0x0][0x22c] ;  /* 0x00008b0000057ab9 */ /* 0x000fe20000000800 */
[----:B------:R-:W-:Y:S01]  /*4d80*/  LEA.HI.X.SX32 R21, R23, R3, 0x1, P6 ;  /* 0x0000000317157211 */ /* 0x000fe200030f0eff */
[----:B------:R-:W-:Y:S01]  /*4d90*/  VIADD R23, R22, 0x26 ;  /* 0x0000002616177836 */ /* 0x000fe20000000000 */
[----:B---3--:R-:W-:Y:S01]  /*4da0*/  LEA R54, P6, R58, R2, 0x1 ;  /* 0x000000023a367211 */ /* 0x008fe200078c08ff */
[----:B------:R-:W-:-:S03]  /*4db0*/  VIADD R56, R22, 0x28 ;  /* 0x0000002816387836 */ /* 0x000fc60000000000 */
[C---:B------:R-:W-:Y:S01]  /*4dc0*/  LEA.HI.X.SX32 R55, R58.reuse, R3, 0x1, P6 ;  /* 0x000000033a377211 */ /* 0x040fe200030f0eff */
[----:B------:R-:W-:Y:S01]  /*4dd0*/  VIADD R58, R58, UR4 ;  /* 0x000000043a3a7c36 */ /* 0x000fe20008000000 */
[----:B--2---:R-:W-:-:S03]  /*4de0*/  PRMT R53, R16, 0x7632, R53 ;  /* 0x0000763210357816 */ /* 0x004fc60000000035 */
[C---:B------:R-:W-:Y:S01]  /*4df0*/  VIADD R16, R58.reuse, UR4 ;  /* 0x000000043a107c36 */ /* 0x040fe20008000000 */
[----:B------:R-:W-:Y:S01]  /*4e00*/  LEA R52, P6, R58, R2, 0x1 ;  /* 0x000000023a347211 */ /* 0x000fe200078c08ff */
[----:B------:R2:W-:Y:S01]  /*4e10*/  @P1 STG.E.U16 desc[UR14][R20.64], R53 ;  /* 0x0000003514001986 */ /* 0x0005e2000c10150e */
[----:B------:R-:W-:Y:S01]  /*4e20*/  ISETP.LT.AND P1, PT, R23, UR5, !P0 ;  /* 0x0000000517007c0c */ /* 0x000fe2000c721270 */
[----:B------:R-:W-:Y:S01]  /*4e30*/  VIADD R23, R22, 0x27 ;  /* 0x0000002716177836 */ /* 0x000fe20000000000 */
[----:B------:R-:W-:Y:S01]  /*4e40*/  ULDC UR5, c[0x0][0x22c] ;  /* 0x00008b0000057ab9 */ /* 0x000fe20000000800 */
[----:B------:R3:W-:Y:S03]  /*4e50*/  @P3 STG.E.U16 desc[UR14][R54.64], R17 ;  /* 0x0000001136003986 */ /* 0x0007e6000c10150e */
[----:B------:R-:W-:Y:S01]  /*4e60*/  ISETP.LT.AND P3, PT, R23, UR5, !P0 ;  /* 0x0000000517007c0c */ /* 0x000fe2000c761270 */
[----:B------:R-:W-:Y:S01]  /*4e70*/  VIADD R23, R16, UR4 ;  /* 0x0000000410177c36 */ /* 0x000fe20008000000 */
[----:B------:R-:W-:Y:S01]  /*4e80*/  ULDC UR5, c[0x0][0x22c] ;  /* 0x00008b0000057ab9 */ /* 0x000fe20000000800 */
[----:B--2---:R-:W-:-:S02]  /*4e90*/  LEA.HI.X.SX32 R53, R58, R3, 0x1, P6 ;  /* 0x000000033a357211 */ /* 0x004fc400030f0eff */
[-C--:B------:R-:W-:Y:S02]  /*4ea0*/  LEA R20, P6, R16, R2.reuse, 0x1 ;  /* 0x0000000210147211 */ /* 0x080fe400078c08ff */
[----:B---3--:R-:W-:Y:S01]  /*4eb0*/  PRMT R55, R17, 0x7632, R55 ;  /* 0x0000763211377816 */ /* 0x008fe20000000037 */
[----:B------:R-:W-:Y:S01]  /*4ec0*/  VIADD R54, R22, 0x29 ;  /* 0x0000002916367836 */ /* 0x000fe20000000000 */
[-C--:B------:R-:W-:Y:S02]  /*4ed0*/  LEA.HI.X.SX32 R21, R16, R3.reuse, 0x1, P6 ;  /* 0x0000000310157211 */ /* 0x080fe400030f0eff */
[C---:B------:R-:W-:Y:S01]  /*4ee0*/  LEA R16, P6, R23.reuse, R2, 0x1 ;  /* 0x0000000217107211 */ /* 0x040fe200078c08ff */
[----:B------:R2:W-:Y:S01]  /*4ef0*/  @P5 STG.E.U16 desc[UR14][R52.64], R55 ;  /* 0x0000003734005986 */ /* 0x0005e2000c10150e */
[----:B------:R-:W-:Y:S01]  /*4f00*/  ISETP.LT.AND P5, PT, R56, UR5, !P0 ;  /* 0x0000000538007c0c */ /* 0x000fe2000c7a1270 */
[----:B------:R-:W-:Y:S01]  /*4f10*/  ULDC UR5, c[0x0][0x22c] ;  /* 0x00008b0000057ab9 */ /* 0x000fe20000000800 */
[C---:B------:R-:W-:Y:S01]  /*4f20*/  LEA.HI.X.SX32 R17, R23.reuse, R3, 0x1, P6 ;  /* 0x0000000317117211 */ /* 0x040fe200030f0eff */
[----:B------:R-:W-:Y:S01]  /*4f30*/  VIADD R23, R23, UR4 ;  /* 0x0000000417177c36 */ /* 0x000fe20008000000 */
[----:B------:R3:W-:Y:S01]  /*4f40*/  @P4 STG.E.U16 desc[UR14][R20.64], R18 ;  /* 0x0000001214004986 */ /* 0x0007e2000c10150e */
[----:B------:R-:W-:Y:S01]  /*4f50*/  ISETP.LT.AND P4, PT, R54, UR5, !P0 ;  /* 0x0000000536007c0c */ /* 0x000fe2000c781270 */
[----:B------:R-:W-:Y:S01]  /*4f60*/  VIADD R54, R22, 0x2a ;  /* 0x0000002a16367836 */ /* 0x000fe20000000000 */
[----:B------:R-:W-:Y:S01]  /*4f70*/  ULDC UR5, c[0x0][0x22c] ;  /* 0x00008b0000057ab9 */ /* 0x000fe20000000800 */
[----:B--2---:R-:W-:-:S05]  /*4f80*/  PRMT R53, R18, 0x7632, R53 ;  /* 0x0000763212357816 */ /* 0x004fca0000000035 */
[----:B------:R2:W-:Y:S01]  /*4f90*/  @P2 STG.E.U16 desc[UR14][R16.64], R53 ;  /* 0x0000003510002986 */ /* 0x0005e2000c10150e */
[C---:B------:R-:W-:Y:S01]  /*4fa0*/  LEA R52, P2, R23.reuse, R2, 0x1 ;  /* 0x0000000217347211 */ /* 0x040fe200078408ff */
[----:B---3--:R-:W-:Y:S02]  /*4fb0*/  VIADD R18, R23, UR4 ;  /* 0x0000000417127c36 */ /* 0x008fe40008000000 */
[----:B------:R-:W-:-:S03]  /*4fc0*/  VIADD R21, R22, 0x2b ;  /* 0x0000002b16157836 */ /* 0x000fc60000000000 */
[CC--:B------:R-:W-:Y:S02]  /*4fd0*/  LEA R20, P6, R18.reuse, R2.reuse, 0x1 ;  /* 0x0000000212147211 */ /* 0x0c0fe400078c08ff */
[-C--:B--2---:R-:W-:Y:S01]  /*4fe0*/  LEA.HI.X.SX32 R53, R23, R3.reuse, 0x1, P2 ;  /* 0x0000000317357211 */ /* 0x084fe200010f0eff */
[----:B------:R-:W-:Y:S01]  /*4ff0*/  VIADD R17, R18, UR4 ;  /* 0x0000000412117c36 */ /* 0x000fe20008000000 */
[----:B------:R-:W-:Y:S01]  /*5000*/  ISETP.LT.AND P2, PT, R54, UR5, !P0 ;  /* 0x0000000536007c0c */ /* 0x000fe2000c741270 */
[----:B------:R-:W-:Y:S01]  /*5010*/  ULDC UR5, c[0x0][0x22c] ;  /* 0x00008b0000057ab9 */ /* 0x000fe20000000800 */
[----:B-----5:R-:W-:Y:S01]  /*5020*/  PRMT R54, R13, 0x7632, R54 ;  /* 0x000076320d367816 */ /* 0x020fe20000000036 */
[----:B------:R2:W-:Y:S01]  /*5030*/  @P1 STG.E.U16 desc[UR14][R52.64], R19 ;  /* 0x0000001334001986 */ /* 0x0005e2000c10150e */
[----:B------:R-:W-:Y:S01]  /*5040*/  ISETP.LT.AND P1, PT, R21, UR5, !P0 ;  /* 0x0000000515007c0c */ /* 0x000fe2000c721270 */
[C---:B------:R-:W-:Y:S01]  /*5050*/  VIADD R23, R17.reuse, UR4 ;  /* 0x0000000411177c36 */ /* 0x040fe20008000000 */
[----:B------:R-:W-:Y:S01]  /*5060*/  LEA.HI.X.SX32 R21, R18, R3, 0x1, P6 ;  /* 0x0000000312157211 */ /* 0x000fe200030f0eff */
[----:B------:R-:W-:Y:S01]  /*5070*/  VIADD R18, R22, 0x2c ;  /* 0x0000002c16127836 */ /* 0x000fe20000000000 */
[----:B------:R-:W-:Y:S01]  /*5080*/  LEA R16, P6, R17, R2, 0x1 ;  /* 0x0000000211107211 */ /* 0x000fe200078c08ff */
[----:B------:R-:W-:-:S03]  /*5090*/  ULDC UR5, c[0x0][0x22c] ;  /* 0x00008b0000057ab9 */ /* 0x000fc60000000800 */
[-C--:B------:R-:W-:Y:S02]  /*50a0*/  LEA.HI.X.SX32 R17, R17, R3.reuse, 0x1, P6 ;  /* 0x0000000311117211 */ /* 0x080fe400030f0eff */
[----:B--2---:R-:W-:Y:S01]  /*50b0*/  PRMT R53, R19, 0x7632, R53 ;  /* 0x0000763213357816 */ /* 0x004fe20000000035 */
[----:B------:R-:W-:Y:S02]  /*50c0*/  VIADD R19, R22, 0x2d ;  /* 0x0000002d16137836 */ /* 0x000fe40000000000 */
[C---:B------:R-:W-:Y:S02]  /*50d0*/  VIADD R52, R23.reuse, UR4 ;  /* 0x0000000417347c36 */ /* 0x040fe40008000000 */
[----:B------:R2:W-:Y:S01]  /*50e0*/  @P3 STG.E.U16 desc[UR14][R20.64], R53 ;  /* 0x0000003514003986 */ /* 0x0005e2000c10150e */
[----:B------:R-:W-:Y:S01]  /*50f0*/  ISETP.LT.AND P3, PT, R18, UR5, !P0 ;  /* 0x0000000512007c0c */ /* 0x000fe2000c761270 */
[----:B------:R-:W-:Y:S01]  /*5100*/  ULDC UR5, c[0x0][0x22c] ;  /* 0x00008b0000057ab9 */ /* 0x000fe20000000800 */
[-C--:B------:R-:W-:Y:S01]  /*5110*/  LEA R18, P6, R23, R2.reuse, 0x1 ;  /* 0x0000000217127211 */ /* 0x080fe200078c08ff */
[----:B------:R3:W-:Y:S01]  /*5120*/  @P5 STG.E.U16 desc[UR14][R16.64], R12 ;  /* 0x0000000c10005986 */ /* 0x0007e2000c10150e */
[----:B------:R-:W-:Y:S01]  /*5130*/  ISETP.LT.AND P5, PT, R19, UR5, !P0 ;  /* 0x0000000513007c0c */ /* 0x000fe2000c7a1270 */
[----:B------:R-:W-:Y:S01]  /*5140*/  ULDC UR5, c[0x0][0x22c] ;  /* 0x00008b0000057ab9 */ /* 0x000fe20000000800 */
[----:B------:R-:W-:Y:S01]  /*5150*/  LEA.HI.X.SX32 R19, R23, R3, 0x1, P6 ;  /* 0x0000000317137211 */ /* 0x000fe200030f0eff */
[----:B------:R-:W-:Y:S01]  /*5160*/  VIADD R23, R22, 0x2e ;  /* 0x0000002e16177836 */ /* 0x000fe20000000000 */
[----:B--2---:R-:W-:-:S02]  /*5170*/  LEA R20, P6, R52, R2, 0x1 ;  /* 0x0000000234147211 */ /* 0x004fc400078c08ff */
[----:B------:R-:W-:Y:S02]  /*5180*/  PRMT R53, R12, 0x7632, R53 ;  /* 0x000076320c357816 */ /* 0x000fe40000000035 */
[CC--:B------:R-:W-:Y:S01]  /*5190*/  LEA.HI.X.SX32 R21, R52.reuse, R3.reuse, 0x1, P6 ;  /* 0x0000000334157211 */ /* 0x0c0fe200030f0eff */
[----:B------:R-:W-:Y:S02]  /*51a0*/  VIADD R52, R52, UR4 ;  /* 0x0000000434347c36 */ /* 0x000fe40008000000 */
        /* <DEDUP_REMOVED lines=10> */
[----:B------:R-:W-:Y:S01]  /*5250*/  ULDC UR5, c[0x0][0x22c] ;  /* 0x00008b0000057ab9 */ /* 0x000fe20000000800 */
[----:B--2---:R-:W-:-:S03]  /*5260*/  LEA R18, P6, R12, R2, 0x1 ;  /* 0x000000020c127211 */ /* 0x004fc600078c08ff */
[----:B------:R2:W-:Y:S01]  /*5270*/  @P1 STG.E.U16 desc[UR14][R16.64], R54 ;  /* 0x0000003610001986 */ /* 0x0005e2000c10150e */
[----:B------:R-:W-:Y:S01]  /*5280*/  ISETP.LT.AND P1, PT, R23, UR5, !P0 ;  /* 0x0000000517007c0c */ /* 0x000fe2000c721270 */
[----:B------:R-:W-:Y:S01]  /*5290*/  ULDC UR5, c[0x0][0x22c] ;  /* 0x00008b0000057ab9 */ /* 0x000fe20000000800 */
[CC--:B------:R-:W-:Y:S01]  /*52a0*/  LEA.HI.X.SX32 R19, R12.reuse, R3.reuse, 0x1, P6 ;  /* 0x000000030c137211 */ /* 0x0c0fe200030f0eff */
[----:B---3--:R-:W-:Y:S02]  /*52b0*/  VIADD R20, R12, UR4 ;  /* 0x000000040c147c36 */ /* 0x008fe40008000000 */
[----:B------:R-:W-:Y:S02]  /*52c0*/  VIADD R21, R22, 0x31 ;  /* 0x0000003116157836 */ /* 0x000fe40000000000 */
[----:B------:R3:W-:Y:S01]  /*52d0*/  @P3 STG.E.U16 desc[UR14][R18.64], R14 ;  /* 0x0000000e12003986 */ /* 0x0007e2000c10150e */
[----:B------:R-:W-:Y:S02]  /*52e0*/  LEA R12, P6, R20, R2, 0x1 ;  /* 0x00000002140c7211 */ /* 0x000fe400078c08ff */
[----:B------:R-:W-:Y:S01]  /*52f0*/  ISETP.LT.AND P3, PT, R21, UR5, !P0 ;  /* 0x0000000515007c0c */ /* 0x000fe2000c761270 */
[----:B------:R-:W-:Y:S01]  /*5300*/  VIADD R21, R22, 0x32 ;  /* 0x0000003216157836 */ /* 0x000fe20000000000 */
[C---:B------:R-:W-:Y:S01]  /*5310*/  LEA.HI.X.SX32 R13, R20.reuse, R3, 0x1, P6 ;  /* 0x00000003140d7211 */ /* 0x040fe200030f0eff */
[----:B------:R-:W-:Y:S01]  /*5320*/  VIADD R20, R20, UR4 ;  /* 0x0000000414147c36 */ /* 0x000fe20008000000 */
[----:B--2---:R-:W-:Y:S01]  /*5330*/  PRMT R17, R14, 0x7632, R17 ;  /* 0x000076320e117816 */ /* 0x004fe20000000011 */
[----:B------:R-:W-:-:S04]  /*5340*/  ULDC UR5, c[0x0][0x22c] ;  /* 0x00008b0000057ab9 */ /* 0x000fc80000000800 */
[----:B------:R2:W-:Y:S01]  /*5350*/  @P5 STG.E.U16 desc[UR14][R12.64], R17 ;  /* 0x000000110c005986 */ /* 0x0005e2000c10150e */
[C---:B------:R-:W-:Y:S01]  /*5360*/  LEA R16, P5, R20.reuse, R2, 0x1 ;  /* 0x0000000214107211 */ /* 0x040fe200078a08ff */
[----:B---3--:R-:W-:Y:S02]  /*5370*/  VIADD R14, R20, UR4 ;  /* 0x00000004140e7c36 */ /* 0x008fe40008000000 */
[----:B------:R-:W-:-:S03]  /*5380*/  VIADD R19, R22, 0x33 ;  /* 0x0000003316137836 */ /* 0x000fc60000000000 */
[-C--:B------:R-:W-:Y:S02]  /*5390*/  LEA R18, P6, R14, R2.reuse, 0x1 ;  /* 0x000000020e127211 */ /* 0x080fe400078c08ff */
[-C--:B--2---:R-:W-:Y:S01]  /*53a0*/  LEA.HI.X.SX32 R17, R20, R3.reuse, 0x1, P5 ;  /* 0x0000000314117211 */ /* 0x084fe200028f0eff */
[C---:B------:R-:W-:Y:S01]  /*53b0*/  VIADD R13, R14.reuse, UR4 ;  /* 0x000000040e0d7c36 */ /* 0x040fe20008000000 */
[----:B------:R-:W-:Y:S01]  /*53c0*/  ISETP.LT.AND P5, PT, R21, UR5, !P0 ;  /* 0x0000000515007c0c */ /* 0x000fe2000c7a1270 */
[----:B------:R-:W-:Y:S02]  /*53d0*/  ULDC UR5, c[0x0][0x22c] ;  /* 0x00008b0000057ab9 */ /* 0x000fe40000000800 */
[----:B------:R2:W-:Y:S01]  /*53e0*/  @P4 STG.E.U16 desc[UR14][R16.64], R15 ;  /* 0x0000000f10004986 */ /* 0x0005e2000c10150e */
[----:B------:R-:W-:Y:S01]  /*53f0*/  ISETP.LT.AND P4, PT, R19, UR5, !P0 ;  /* 0x0000000513007c0c */ /* 0x000fe2000c781270 */
[C---:B------:R-:W-:Y:S01]  /*5400*/  VIADD R20, R13.reuse, UR4 ;  /* 0x000000040d147c36 */ /* 0x040fe20008000000 */
[----:B------:R-:W-:Y:S01]  /*5410*/  LEA.HI.X.SX32 R19, R14, R3, 0x1, P6 ;  /* 0x000000030e137211 */ /* 0x000fe200030f0eff */
[----:B------:R-:W-:Y:S01]  /*5420*/  VIADD R14, R22, 0x34 ;  /* 0x00000034160e7836 */ /* 0x000fe20000000000 */
[----:B------:R-:W-:Y:S01]  /*5430*/  LEA R12, P6, R13, R2, 0x1 ;  /* 0x000000020d0c7211 */ /* 0x000fe200078c08ff */
[----:B------:R-:W-:Y:S01]  /*5440*/  ULDC UR5, c[0x0][0x22c] ;  /* 0x00008b0000057ab9 */ /* 0x000fe20000000800 */
[----:B------:R-:W-:-:S02]  /*5450*/  VIADD R21, R20, UR4 ;  /* 0x0000000414157c36 */ /* 0x000fc40008000000 */
[----:B------:R-:W-:Y:S02]  /*5460*/  LEA.HI.X.SX32 R13, R13, R3, 0x1, P6 ;  /* 0x000000030d0d7211 */ /* 0x000fe400030f0eff */
[----:B--2---:R-:W-:Y:S01]  /*5470*/  PRMT R17, R15, 0x7632, R17 ;  /* 0x000076320f117816 */ /* 0x004fe20000000011 */
[----:B------:R-:W-:-:S04]  /*5480*/  VIADD R15, R22, 0x35 ;  /* 0x00000035160f7836 */ /* 0x000fc80000000000 */
[----:B------:R2:W-:Y:S01]  /*5490*/  @P2 STG.E.U16 desc[UR14][R18.64], R17 ;  /* 0x0000001112002986 */ /* 0x0005e2000c10150e */
[----:B------:R-:W-:Y:S01]  /*54a0*/  ISETP.LT.AND P2, PT, R14, UR5, !P0 ;  /* 0x000000050e007c0c */ /* 0x000fe2000c741270 */
[----:B------:R-:W-:Y:S01]  /*54b0*/  ULDC UR5, c[0x0][0x22c] ;  /* 0x00008b0000057ab9 */ /* 0x000fe20000000800 */
[CC--:B------:R-:W-:Y:S01]  /*54c0*/  LEA R14, P6, R20.reuse, R2.reuse, 0x1 ;  /* 0x00000002140e7211 */ /* 0x0c0fe200078c08ff */
[----:B------:R3:W-:Y:S01]  /*54d0*/  @P1 STG.E.U16 desc[UR14][R12.64], R8 ;  /* 0x000000080c001986 */ /* 0x0007e2000c10150e */
[----:B------:R-:W-:Y:S01]  /*54e0*/  ISETP.LT.AND P1, PT, R15, UR5, !P0 ;  /* 0x000000050f007c0c */ /* 0x000fe2000c721270 */
[----:B------:R-:W-:Y:S01]  /*54f0*/  ULDC UR5, c[0x0][0x22c] ;  /* 0x00008b0000057ab9 */ /* 0x000fe20000000800 */
[----:B------:R-:W-:Y:S02]  /*5500*/  LEA.HI.X.SX32 R15, R20, R3, 0x1, P6 ;  /* 0x00000003140f7211 */ /* 0x000fe400030f0eff */
[----:B------:R-:W-:Y:S02]  /*5510*/  LEA R16, P6, R21, R2, 0x1 ;  /* 0x0000000215107211 */ /* 0x000fe400078c08ff */
[----:B------:R-:W-:Y:S01]  /*5520*/  PRMT R20, R9, 0x7632, R20 ;  /* 0x0000763209147816 */ /* 0x000fe20000000014 */
[----:B--2---:R-:W-:Y:S01]  /*5530*/  VIADD R18, R22, 0x36 ;  /* 0x0000003616127836 */ /* 0x004fe20000000000 */
[----:B------:R-:W-:-:S02]  /*5540*/  PRMT R19, R8, 0x7632, R19 ;  /* 0x0000763208137816 */ /* 0x000fc40000000013 */
        /* <DEDUP_REMOVED lines=78> */
[----:B---3--:R-:W-:Y:S01]  /*5a30*/  VIADD R12, R4, UR4 ;  /* 0x00000004040c7c36 */ /* 0x008fe20008000000 */
[----:B------:R3:W4:Y:S01]  /*5a40*/  LDS.128 R16, [R0] ;  /* 0x0000000000107984 */ /* 0x0007220000000c00 */
[C---:B------:R-:W-:Y:S02]  /*5a50*/  VIADD R13, R22.reuse, 0x41 ;  /* 0x00000041160d7836 */ /* 0x040fe40000000000 */
[----:B------:R-:W-:Y:S01]  /*5a60*/  VIADD R15, R22, 0x7f ;  /* 0x0000007f160f7836 */ /* 0x000fe20000000000 */
[----:B------:R-:W-:Y:S01]  /*5a70*/  LEA R4, P6, R12, R2, 0x1 ;  /* 0x000000020c047211 */ /* 0x000fe200078c08ff */
[----:B------:R5:W-:Y:S01]  /*5a80*/  @P5 STG.E.U16 desc[UR14][R10.64], R6 ;  /* 0x000000060a005986 */ /* 0x000be2000c10150e */
[----:B------:R-:W-:Y:S01]  /*5a90*/  ISETP.LT.AND P5, PT, R13, UR5, !P0 ;  /* 0x000000050d007c0c */ /* 0x000fe2000c7a1270 */
[----:B------:R-:W-:Y:S01]  /*5aa0*/  VIADD R13, R22, 0x42 ;  /* 0x00000042160d7836 */ /* 0x000fe20000000000 */
[C---:B------:R-:W-:Y:S01]  /*5ab0*/  LEA.HI.X.SX32 R5, R12.reuse, R3, 0x1, P6 ;  /* 0x000000030c057211 */ /* 0x040fe200030f0eff */
[----:B------:R-:W-:Y:S01]  /*5ac0*/  VIADD R12, R12, UR4 ;  /* 0x000000040c0c7c36 */ /* 0x000fe20008000000 */
[----:B--2---:R-:W-:Y:S01]  /*5ad0*/  PRMT R9, R6, 0x7632, R9 ;  /* 0x0000763206097816 */ /* 0x004fe20000000009 */
[----:B------:R-:W-:Y:S01]  /*5ae0*/  ULDC UR5, c[0x0][0x22c] ;  /* 0x00008b0000057ab9 */ /* 0x000fe20000000800 */
[----:B---3--:R-:W-:-:S03]  /*5af0*/  VIADD R0, R22, 0x7b ;  /* 0x0000007b16007836 */ /* 0x008fc60000000000 */
[----:B------:R2:W-:Y:S01]  /*5b00*/  @P4 STG.E.U16 desc[UR14][R4.64], R9 ;  /* 0x0000000904004986 */ /* 0x0005e2000c10150e */
[C---:B------:R-:W-:Y:S01]  /*5b10*/  LEA R8, P4, R12.reuse, R2, 0x1 ;  /* 0x000000020c087211 */ /* 0x040fe200078808ff */
[----:B-----5:R-:W-:Y:S02]  /*5b20*/  VIADD R6, R12, UR4 ;  /* 0x000000040c067c36 */ /* 0x020fe40008000000 */
        /* <DEDUP_REMOVED lines=24> */
[-C--:B------:R-:W-:Y:S01]  /*5cb0*/  LEA.HI.X.SX32 R7, R12, R3.reuse, 0x1, P6 ;  /* 0x000000030c077211 */ /* 0x080fe200030f0eff */
[----:B------:R-:W-:Y:S01]  /*5cc0*/  VIADD R12, R22, 0x48 ;  /* 0x00000048160c7836 */ /* 0x000fe20000000000 */
[C---:B------:R-:W-:Y:S02]  /*5cd0*/  LEA R8, P6, R13.reuse, R2, 0x1 ;  /* 0x000000020d087211 */ /* 0x040fe400078c08ff */
[----:B--2---:R-:W-:Y:S01]  /*5ce0*/  PRMT R11, R24, 0x7632, R11 ;  /* 0x00007632180b7816 */ /* 0x004fe2000000000b */
[----:B------:R-:W-:Y:S01]  /*5cf0*/  VIADD R10, R22, 0x46 ;  /* 0x00000046160a7836 */ /* 0x000fe20000000000 */
[C---:B------:R-:W-:Y:S01]  /*5d00*/  LEA.HI.X.SX32 R9, R13.reuse, R3, 0x1, P6 ;  /* 0x000000030d097211 */ /* 0x040fe200030f0eff */
[----:B------:R-:W-:-:S02]  /*5d10*/  VIADD R13, R13, UR4 ;  /* 0x000000040d0d7c36 */ /* 0x000fc40008000000 */
[----:B------:R2:W-:Y:S01]  /*5d20*/  @P5 STG.E.U16 desc[UR14][R6.64], R11 ;  /* 0x0000000b06005986 */ /* 0x0005e2000c10150e */
[----:B---3--:R-:W-:Y:S01]  /*5d30*/  VIADD R5, R22, 0x47 ;  /* 0x0000004716057836 */ /* 0x008fe20000000000 */
[----:B------:R-:W-:Y:S01]  /*5d40*/  ISETP.LT.AND P5, PT, R10, UR5, !P0 ;  /* 0x000000050a007c0c */ /* 0x000fe2000c7a1270 */
[C---:B------:R-:W-:Y:S01]  /*5d50*/  VIADD R10, R13.reuse, UR4 ;  /* 0x000000040d0a7c36 */ /* 0x040fe20008000000 */
[-C--:B------:R-:W-:Y:S01]  /*5d60*/  LEA R4, P6, R13, R2.reuse, 0x1 ;  /* 0x000000020d047211 */ /* 0x080fe200078c08ff */
[----:B------:R-:W-:Y:S01]  /*5d70*/  ULDC UR5, c[0x0][0x22c] ;  /* 0x00008b0000057ab9 */ /* 0x000fe20000000800 */
[----:B------:R3:W-:Y:S01]  /*5d80*/  @P4 STG.E.U16 desc[UR14][R8.64], R25 ;  /* 0x0000001908004986 */ /* 0x0007e2000c10150e */
[----:B------:R-:W-:Y:S01]  /*5d90*/  ISETP.LT.AND P4, PT, R5, UR5, !P0 ;  /* 0x0000000505007c0c */ /* 0x000fe2000c781270 */
[----:B------:R-:W-:Y:S01]  /*5da0*/  ULDC UR5, c[0x0][0x22c] ;  /* 0x00008b0000057ab9 */ /* 0x000fe20000000800 */
[----:B------:R-:W-:Y:S02]  /*5db0*/  LEA.HI.X.SX32 R5, R13, R3, 0x1, P6 ;  /* 0x000000030d057211 */ /* 0x000fe400030f0eff */
[C---:B--2---:R-:W-:Y:S01]  /*5dc0*/  LEA R6, P6, R10.reuse, R2, 0x1 ;  /* 0x000000020a067211 */ /* 0x044fe200078c08ff */
[----:B------:R-:W-:-:S03]  /*5dd0*/  VIADD R11, R10, UR4 ;  /* 0x000000040a0b7c36 */ /* 0x000fc60008000000 */
[----:B------:R-:W-:Y:S01]  /*5de0*/  LEA.HI.X.SX32 R7, R10, R3, 0x1, P6 ;  /* 0x000000030a077211 */ /* 0x000fe200030f0eff */
[----:B------:R-:W-:Y:S01]  /*5df0*/  VIADD R10, R22, 0x49 ;  /* 0x00000049160a7836 */ /* 0x000fe20000000000 */
[----:B---3--:R-:W-:Y:S02]  /*5e00*/  PRMT R9, R25, 0x7632, R9 ;  /* 0x0000763219097816 */ /* 0x008fe40000000009 */
[----:B------:R-:W-:-:S03]  /*5e10*/  LEA R8, P6, R11, R2, 0x1 ;  /* 0x000000020b087211 */ /* 0x000fc600078c08ff */
[----:B------:R2:W-:Y:S01]  /*5e20*/  @P2 STG.E.U16 desc[UR14][R4.64], R9 ;  /* 0x0000000904002986 */ /* 0x0005e2000c10150e */
[----:B------:R-:W-:Y:S01]  /*5e30*/  ISETP.LT.AND P2, PT, R12, UR5, !P0 ;  /* 0x000000050c007c0c */ /* 0x000fe2000c741270 */
[----:B------:R-:W-:Y:S01]  /*5e40*/  ULDC UR5, c[0x0][0x22c] ;  /* 0x00008b0000057ab9 */ /* 0x000fe20000000800 */
[----:B------:R-:W-:Y:S01]  /*5e50*/  PRMT R12, R27, 0x7632, R12 ;  /* 0x000076321b0c7816 */ /* 0x000fe2000000000c */
[----:B------:R3:W-:Y:S01]  /*5e60*/  @P1 STG.E.U16 desc[UR14][R6.64], R26 ;  /* 0x0000001a06001986 */ /* 0x0007e2000c10150e */
[----:B------:R-:W-:Y:S01]  /*5e70*/  ISETP.LT.AND P1, PT, R10, UR5, !P0 ;  /* 0x000000050a007c0c */ /* 0x000fe2000c721270 */
[----:B------:R-:W-:Y:S01]  /*5e80*/  VIADD R10, R22, 0x4a ;  /* 0x0000004a160a7836 */ /* 0x000fe20000000000 */
[----:B------:R-:W-:Y:S01]  /*5e90*/  ULDC UR5, c[0x0][0x22c] ;  /* 0x00008b0000057ab9 */ /* 0x000fe20000000800 */
[C---:B--2---:R-:W-:Y:S01]  /*5ea0*/  LEA.HI.X.SX32 R9, R11.reuse, R3, 0x1, P6 ;  /* 0x000000030b097211 */ /* 0x044fe200030f0eff */
[----:B------:R-:W-:Y:S01]  /*5eb0*/  VIADD R11, R11, UR4 ;  /* 0x000000040b0b7c36 */ /* 0x000fe20008000000 */
[----:B------:R-:W-:-:S03]  /*5ec0*/  PRMT R5, R26, 0x7632, R5 ;  /* 0x000076321a057816 */ /* 0x000fc60000000005 */
[C---:B---3--:R-:W-:Y:S02]  /*5ed0*/  VIADD R7, R11.reuse, UR4 ;  /* 0x000000040b077c36 */ /* 0x048fe40008000000 */
[----:B------:R2:W-:Y:S01]  /*5ee0*/  @P3 STG.E.U16 desc[UR14][R8.64], R5 ;  /* 0x0000000508003986 */ /* 0x0005e2000c10150e */
[-C--:B------:R-:W-:Y:S02]  /*5ef0*/  LEA R4, P3, R11, R2.reuse, 0x1 ;  /* 0x000000020b047211 */ /* 0x080fe400078608ff */
[----:B------:R-:W-:Y:S02]  /*5f00*/  LEA R6, P6, R7, R2, 0x1 ;  /* 0x0000000207067211 */ /* 0x000fe400078c08ff */
[-C--:B--2---:R-:W-:Y:S01]  /*5f10*/  LEA.HI.X.SX32 R5, R11, R3.reuse, 0x1, P3 ;  /* 0x000000030b057211 */ /* 0x084fe200018f0eff */
[C---:B------:R-:W-:Y:S01]  /*5f20*/  VIADD R9, R7.reuse, UR4 ;  /* 0x0000000407097c36 */ /* 0x040fe20008000000 */
[----:B------:R-:W-:Y:S01]  /*5f30*/  ISETP.LT.AND P3, PT, R10, UR5, !P0 ;  /* 0x000000050a007c0c */ /* 0x000fe2000c761270 */
[----:B------:R-:W-:Y:S01]  /*5f40*/  VIADD R10, R22, 0x4b ;  /* 0x0000004b160a7836 */ /* 0x000fe20000000000 */
[----:B------:R-:W-:Y:S01]  /*5f50*/  ULDC UR5, c[0x0][0x22c] ;  /* 0x00008b0000057ab9 */ /* 0x000fe20000000800 */
[----:B------:R2:W-:Y:S01]  /*5f60*/  @P5 STG.E.U16 desc[UR14][R4.64], R27 ;  /* 0x0000001b04005986 */ /* 0x0005e2000c10150e */
[----:B------:R-:W-:-:S02]  /*5f70*/  LEA.HI.X.SX32 R7, R7, R3, 0x1, P6 ;  /* 0x0000000307077211 */ /* 0x000fc400030f0eff */
[----:B------:R-:W-:Y:S01]  /*5f80*/  ISETP.LT.AND P5, PT, R10, UR5, !P0 ;  /* 0x000000050a007c0c */ /* 0x000fe2000c7a1270 */
[----:B------:R-:W-:Y:S01]  /*5f90*/  VIADD R10, R22, 0x4c ;  /* 0x0000004c160a7836 */ /* 0x000fe20000000000 */
[----:B------:R-:W-:Y:S01]  /*5fa0*/  ULDC UR5, c[0x0][0x22c] ;  /* 0x00008b0000057ab9 */ /* 0x000fe20000000800 */
[CC--:B------:R-:W-:Y:S01]  /*5fb0*/  LEA R8, P6, R9.reuse, R2.reuse, 0x1 ;  /* 0x0000000209087211 */ /* 0x0c0fe200078c08ff */
[----:B------:R3:W-:Y:S02]  /*5fc0*/  @P4 STG.E.U16 desc[UR14][R6.64], R12 ;  /* 0x0000000c06004986 */ /* 0x0007e4000c10150e */
[----:B------:R-:W-:Y:S01]  /*5fd0*/  ISETP.LT.AND P4, PT, R10, UR5, !P0 ;  /* 0x000000050a007c0c */ /* 0x000fe2000c781270 */
[C---:B------:R-:W-:Y:S01]  /*5fe0*/  VIADD R10, R9.reuse, UR4 ;  /* 0x00000004090a7c36 */ /* 0x040fe20008000000 */
[-C--:B------:R-:W-:Y:S01]  /*5ff0*/  LEA.HI.X.SX32 R9, R9, R3.reuse, 0x1, P6 ;  /* 0x0000000309097211 */ /* 0x080fe200030f0eff */
        /* <DEDUP_REMOVED lines=21> */
[----:B------:R-:W-:Y:S01]  /*6150*/  ULDC UR5, c[0x0][0x22c] ;  /* 0x00008b0000057ab9 */ /* 0x000fe20000000800 */
[----:B------:R-:W-:Y:S01]  /*6160*/  LEA.HI.X.SX32 R9, R11, R3, 0x1, P6 ;  /* 0x000000030b097211 */ /* 0x000fe200030f0eff */
[C---:B------:R-:W-:Y:S01]  /*6170*/  VIADD R11, R10.reuse, UR4 ;  /* 0x000000040a0b7c36 */ /* 0x040fe20008000000 */
[----:B--2---:R-:W-:Y:S01]  /*6180*/  LEA R4, P6, R10, R2, 0x1 ;  /* 0x000000020a047211 */ /* 0x004fe200078c08ff */
[----:B------:R-:W-:-:S03]  /*6190*/  VIADD R12, R22, 0x50 ;  /* 0x00000050160c7836 */ /* 0x000fc60000000000 */
[----:B------:R-:W-:Y:S01]  /*61a0*/  LEA.HI.X.SX32 R5, R10, R3, 0x1, P6 ;  /* 0x000000030a057211 */ /* 0x000fe200030f0eff */
[----:B------:R-:W-:Y:S01]  /*61b0*/  VIADD R10, R22, 0x51 ;  /* 0x00000051160a7836 */ /* 0x000fe20000000000 */
[----:B---3--:R-:W-:Y:S02]  /*61c0*/  PRMT R7, R29, 0x7632, R7 ;  /* 0x000076321d077816 */ /* 0x008fe40000000007 */
[----:B------:R-:W-:Y:S01]  /*61d0*/  ISETP.LT.AND P6, PT, R12, UR5, !P0 ;  /* 0x000000050c007c0c */ /* 0x000fe2000c7c1270 */
[----:B------:R-:W-:Y:S01]  /*61e0*/  ULDC UR5, c[0x0][0x22c] ;  /* 0x00008b0000057ab9 */ /* 0x000fe20000000800 */
[----:B------:R-:W-:Y:S01]  /*61f0*/  VIADD R12, R22, 0x52 ;  /* 0x00000052160c7836 */ /* 0x000fe20000000000 */
[----:B------:R2:W-:Y:S01]  /*6200*/  @P5 STG.E.U16 desc[UR14][R8.64], R7 ;  /* 0x0000000708005986 */ /* 0x0005e2000c10150e */
[----:B------:R-:W-:-:S03]  /*6210*/  LEA R6, P5, R11, R2, 0x1 ;  /* 0x000000020b067211 */ /* 0x000fc600078a08ff */
[----:B------:R3:W-:Y:S01]  /*6220*/  @P4 STG.E.U16 desc[UR14][R4.64], R30 ;  /* 0x0000001e04004986 */ /* 0x0007e2000c10150e */
[C---:B--2---:R-:W-:Y:S01]  /*6230*/  LEA.HI.X.SX32 R7, R11.reuse, R3, 0x1, P5 ;  /* 0x000000030b077211 */ /* 0x044fe200028f0eff */
[----:B------:R-:W-:Y:S01]  /*6240*/  VIADD R11, R11, UR4 ;  /* 0x000000040b0b7c36 */ /* 0x000fe20008000000 */
[----:B------:R-:W-:Y:S02]  /*6250*/  PRMT R9, R30, 0x7632, R9 ;  /* 0x000076321e097816 */ /* 0x000fe40000000009 */
[----:B------:R-:W-:Y:S01]  /*6260*/  ISETP.LT.AND P5, PT, R10, UR5, !P0 ;  /* 0x000000050a007c0c */ /* 0x000fe2000c7a1270 */
[C---:B------:R-:W-:Y:S01]  /*6270*/  VIADD R10, R11.reuse, UR4 ;  /* 0x000000040b0a7c36 */ /* 0x040fe20008000000 */
[----:B------:R-:W-:Y:S01]  /*6280*/  ULDC UR5, c[0x0][0x22c] ;  /* 0x00008b0000057ab9 */ /* 0x000fe20000000800 */
[----:B------:R2:W-:Y:S01]  /*6290*/  @P2 STG.E.U16 desc[UR14][R6.64], R9 ;  /* 0x0000000906002986 */ /* 0x0005e2000c10150e */
[-C--:B------:R-:W-:Y:S01]  /*62a0*/  LEA R8, P2, R11, R2.reuse, 0x1 ;  /* 0x000000020b087211 */ /* 0x080fe200078408ff */
[----:B---3--:R-:W-:Y:S01]  /*62b0*/  VIADD R5, R22, 0x53 ;  /* 0x0000005316057836 */ /* 0x008fe20000000000 */
[----:B------:R-:W-:-:S02]  /*62c0*/  LEA R4, P4, R10, R2, 0x1 ;  /* 0x000000020a047211 */ /* 0x000fc400078808ff */
[-C--:B--2---:R-:W-:Y:S01]  /*62d0*/  LEA.HI.X.SX32 R9, R11, R3.reuse, 0x1, P2 ;  /* 0x000000030b097211 */ /* 0x084fe200010f0eff */
[----:B------:R-:W-:Y:S01]  /*62e0*/  VIADD R6, R22, 0x54 ;  /* 0x0000005416067836 */ /* 0x000fe20000000000 */
[----:B------:R-:W-:Y:S01]  /*62f0*/  ISETP.LT.AND P2, PT, R12, UR5, !P0 ;  /* 0x000000050c007c0c */ /* 0x000fe2000c741270 */
[----:B------:R-:W-:Y:S01]  /*6300*/  ULDC UR5, c[0x0][0x22c] ;  /* 0x00008b0000057ab9 */ /* 0x000fe20000000800 */
[----:B------:R-:W-:Y:S01]  /*6310*/  PRMT R7, R31, 0x7632, R7 ;  /* 0x000076321f077816 */ /* 0x000fe20000000007 */
[----:B------:R-:W-:Y:S01]  /*6320*/  @P1 STG.E.U16 desc[UR14][R8.64], R31 ;  /* 0x0000001f08001986 */ /* 0x000fe2000c10150e */
[----:B------:R-:W-:Y:S01]  /*6330*/  ISETP.LT.AND P1, PT, R5, UR5, !P0 ;  /* 0x0000000505007c0c */ /* 0x000fe2000c721270 */
[----:B------:R-:W-:Y:S01]  /*6340*/  ULDC UR5, c[0x0][0x22c] ;  /* 0x00008b0000057ab9 */ /* 0x000fe20000000800 */
[C---:B------:R-:W-:Y:S01]  /*6350*/  LEA.HI.X.SX32 R5, R10.reuse, R3, 0x1, P4 ;  /* 0x000000030a057211 */ /* 0x040fe200020f0eff */
[----:B------:R-:W-:Y:S01]  /*6360*/  VIADD R10, R10, UR4 ;  /* 0x000000040a0a7c36 */ /* 0x000fe20008000000 */
[----:B------:R-:W-:Y:S01]  /*6370*/  ISETP.LT.AND P4, PT, R6, UR5, !P0 ;  /* 0x0000000506007c0c */ /* 0x000fe2000c781270 */
[----:B------:R-:W-:Y:S01]  /*6380*/  VIADD R12, R22, 0x55 ;  /* 0x00000055160c7836 */ /* 0x000fe20000000000 */
[----:B------:R-:W-:Y:S01]  /*6390*/  ULDC UR5, c[0x0][0x22c] ;  /* 0x00008b0000057ab9 */ /* 0x000fe20000000800 */
[----:B------:R2:W-:Y:S01]  /*63a0*/  @P3 STG.E.U16 desc[UR14][R4.64], R7 ;  /* 0x0000000704003986 */ /* 0x0005e2000c10150e */
[C---:B------:R-:W-:Y:S01]  /*63b0*/  LEA R6, P3, R10.reuse, R2, 0x1 ;  /* 0x000000020a067211 */ /* 0x040fe200078608ff */
[----:B------:R-:W-:Y:S01]  /*63c0*/  VIADD R11, R10, UR4 ;  /* 0x000000040a0b7c36 */ /* 0x000fe20008000000 */
[----:B------:R-:W-:-:S02]  /*63d0*/  ULDC UR4, c[0x0][0x248] ;  /* 0x0000920000047ab9 */ /* 0x000fc40000000800 */
[-C--:B--2---:R-:W-:Y:S01]  /*63e0*/  LEA.HI.X.SX32 R7, R10, R3.reuse, 0x1, P3 ;  /* 0x000000030a077211 */ /* 0x084fe200018f0eff */
[C---:B------:R-:W-:Y:S01]  /*63f0*/  VIADD R10, R11.reuse, UR4 ;  /* 0x000000040b0a7c36 */ /* 0x040fe20008000000 */
[CC--:B------:R-:W-:Y:S01]  /*6400*/  LEA R8, P3, R11.reuse, R2.reuse, 0x1 ;  /* 0x000000020b087211 */ /* 0x0c0fe200078608ff */
[----:B------:R-:W-:Y:S01]  /*6410*/  ULDC UR4, c[0x0][0x248] ;  /* 0x0000920000047ab9 */ /* 0x000fe20000000800 */
[----:B0-----:R-:W-:Y:S01]  /*6420*/  PRMT R5, R32, 0x7632, R5 ;  /* 0x0000763220057816 */ /* 0x001fe20000000005 */
[----:B------:R-:W-:Y:S01]  /*6430*/  @P6 STG.E.U16 desc[UR14][R6.64], R32 ;  /* 0x0000002006006986 */ /* 0x000fe2000c10150e */
[----:B------:R-:W-:Y:S01]  /*6440*/  LEA.HI.X.SX32 R9, R11, R3, 0x1, P3 ;  /* 0x000000030b097211 */ /* 0x000fe200018f0eff */
[----:B------:R-:W-:Y:S01]  /*6450*/  VIADD R11, R22, 0x56 ;  /* 0x00000056160b7836 */ /* 0x000fe20000000000 */
[----:B------:R-:W-:Y:S02]  /*6460*/  LEA R4, P6, R10, R2, 0x1 ;  /* 0x000000020a047211 */ /* 0x000fe400078c08ff */
[----:B------:R-:W-:Y:S01]  /*6470*/  ISETP.LT.AND P3, PT, R12, UR5, !P0 ;  /* 0x000000050c007c0c */ /* 0x000fe2000c761270 */
[----:B------:R0:W-:Y:S01]  /*6480*/  @P5 STG.E.U16 desc[UR14][R8.64], R5 ;  /* 0x0000000508005986 */ /* 0x0001e2000c10150e */
[----:B------:R-:W-:-:S02]  /*6490*/  ULDC UR5, c[0x0][0x22c] ;  /* 0x00008b0000057ab9 */ /* 0x000fc40000000800 */
[----:B------:R-:W-:Y:S01]  /*64a0*/  ISETP.LT.AND P5, PT, R11, UR5, !P0 ;  /* 0x000000050b007c0c */ /* 0x000fe2000c7a1270 */
[----:B------:R-:W-:Y:S01]  /*64b0*/  ULDC UR5, c[0x0][0x22c] ;  /* 0x00008b0000057ab9 */ /* 0x000fe20000000800 */
[C---:B0-----:R-:W-:Y:S01]  /*64c0*/  LEA.HI.X.SX32 R5, R10.reuse, R3, 0x1, P6 ;  /* 0x000000030a057211 */ /* 0x041fe200030f0eff */
[----:B------:R-:W-:Y:S01]  /*64d0*/  VIADD R10, R10, UR4 ;  /* 0x000000040a0a7c36 */ /* 0x000fe20008000000 */
[----:B------:R-:W-:Y:S01]  /*64e0*/  ULDC UR4, c[0x0][0x248] ;  /* 0x0000920000047ab9 */ /* 0x000fe20000000800 */
[----:B------:R-:W-:Y:S01]  /*64f0*/  VIADD R8, R22, 0x57 ;  /* 0x0000005716087836 */ /* 0x000fe20000000000 */
[----:B------:R-:W-:Y:S01]  /*6500*/  PRMT R9, R33, 0x7632, R9 ;  /* 0x0000763221097816 */ /* 0x000fe20000000009 */
[----:B------:R0:W-:Y:S01]  /*6510*/  @P2 STG.E.U16 desc[UR14][R4.64], R33 ;  /* 0x0000002104002986 */ /* 0x0001e2000c10150e */
[C---:B------:R-:W-:Y:S01]  /*6520*/  LEA R6, P2, R10.reuse, R2, 0x1 ;  /* 0x000000020a067211 */ /* 0x040fe200078408ff */
[----:B------:R-:W-:Y:S01]  /*6530*/  VIADD R11, R10, UR4 ;  /* 0x000000040a0b7c36 */ /* 0x000fe20008000000 */
[----:B------:R-:W-:-:S02]  /*6540*/  ULDC UR4, c[0x0][0x22c] ;  /* 0x00008b0000047ab9 */ /* 0x000fc40000000800 */
[-C--:B------:R-:W-:Y:S01]  /*6550*/  LEA.HI.X.SX32 R7, R10, R3.reuse, 0x1, P2 ;  /* 0x000000030a077211 */ /* 0x080fe200010f0eff */
[----:B------:R-:W-:Y:S01]  /*6560*/  VIADD R10, R22, 0x58 ;  /* 0x00000058160a7836 */ /* 0x000fe20000000000 */
[----:B------:R-:W-:Y:S01]  /*6570*/  ISETP.LT.AND P2, PT, R8, UR5, !P0 ;  /* 0x0000000508007c0c */ /* 0x000fe2000c741270 */
[----:B------:R-:W-:Y:S01]  /*6580*/  ULDC UR5, c[0x0][0x22c] ;  /* 0x00008b0000057ab9 */ /* 0x000fe20000000800 */
[CC--:B------:R-:W-:Y:S01]  /*6590*/  LEA R8, P6, R11.reuse, R2.reuse, 0x1 ;  /* 0x000000020b087211 */ /* 0x0c0fe200078c08ff */
[----:B------:R2:W-:Y:S01]  /*65a0*/  @P1 STG.E.U16 desc[UR14][R6.64], R9 ;  /* 0x0000000906001986 */ /* 0x0005e2000c10150e */
[----:B------:R-:W-:Y:S01]  /*65b0*/  ISETP.LT.AND P1, PT, R10, UR4, !P0 ;  /* 0x000000040a007c0c */ /* 0x000fe2000c721270 */
[----:B------:R-:W-:Y:S01]  /*65c0*/  ULDC UR4, c[0x0][0x248] ;  /* 0x0000920000047ab9 */ /* 0x000fe20000000800 */
[----:B0-----:R-:W-:Y:S01]  /*65d0*/  VIADD R5, R22, 0x59 ;  /* 0x0000005916057836 */ /* 0x001fe20000000000 */
[C---:B--2---:R-:W-:Y:S01]  /*65e0*/  LEA.HI.X.SX32 R9, R11.reuse, R3, 0x1, P6 ;  /* 0x000000030b097211 */ /* 0x044fe200030f0eff */
[----:B------:R-:W-:Y:S01]  /*65f0*/  VIADD R11, R11, UR4 ;  /* 0x000000040b0b7c36 */ /* 0x000fe20008000000 */
[----:B------:R-:W-:Y:S01]  /*6600*/  ULDC UR4, c[0x0][0x22c] ;  /* 0x00008b0000047ab9 */ /* 0x000fe20000000800 */
[----:B------:R-:W-:Y:S01]  /*6610*/  PRMT R7, R34, 0x7632, R7 ;  /* 0x0000763222077816 */ /* 0x000fe20000000007 */
[----:B------:R-:W-:Y:S01]  /*6620*/  VIADD R6, R22, 0x5a ;  /* 0x0000005a16067836 */ /* 0x000fe20000000000 */
[----:B------:R0:W-:Y:S01]  /*6630*/  @P4 STG.E.U16 desc[UR14][R8.64], R34 ;  /* 0x0000002208004986 */ /* 0x0001e2000c10150e */
[----:B------:R-:W-:-:S02]  /*6640*/  LEA R4, P6, R11, R2, 0x1 ;  /* 0x000000020b047211 */ /* 0x000fc400078c08ff */
[----:B------:R-:W-:Y:S01]  /*6650*/  ISETP.LT.AND P4, PT, R5, UR4, !P0 ;  /* 0x0000000405007c0c */ /* 0x000fe2000c781270 */
[----:B------:R-:W-:Y:S01]  /*6660*/  ULDC UR4, c[0x0][0x248] ;  /* 0x0000920000047ab9 */ /* 0x000fe20000000800 */
[C---:B------:R-:W-:Y:S01]  /*6670*/  LEA.HI.X.SX32 R5, R11.reuse, R3, 0x1, P6 ;  /* 0x000000030b057211 */ /* 0x040fe200030f0eff */
[----:B------:R-:W-:Y:S01]  /*6680*/  VIADD R11, R11, UR4 ;  /* 0x000000040b0b7c36 */ /* 0x000fe20008000000 */
[----:B------:R-:W-:Y:S01]  /*6690*/  ULDC UR4, c[0x0][0x248] ;  /* 0x0000920000047ab9 */ /* 0x000fe20000000800 */
[----:B------:R-:W-:Y:S01]  /*66a0*/  ISETP.LT.AND P6, PT, R6, UR5, !P0 ;  /* 0x0000000506007c0c */ /* 0x000fe2000c7c1270 */
[----:B------:R-:W-:Y:S01]  /*66b0*/  ULDC UR5, c[0x0][0x248] ;  /* 0x0000920000057ab9 */ /* 0x000fe20000000800 */
[----:B------:R2:W-:Y:S01]  /*66c0*/  @P3 STG.E.U16 desc[UR14][R4.64], R7 ;  /* 0x0000000704003986 */ /* 0x0005e2000c10150e */
[C---:B------:R-:W-:Y:S01]  /*66d0*/  LEA R6, P3, R11.reuse, R2, 0x1 ;  /* 0x000000020b067211 */ /* 0x040fe200078608ff */
[----:B0-----:R-:W-:Y:S01]  /*66e0*/  VIADD R9, R11, UR4 ;  /* 0x000000040b097c36 */ /* 0x001fe20008000000 */
[----:B------:R-:W-:-:S03]  /*66f0*/  ULDC UR4, c[0x0][0x22c] ;  /* 0x00008b0000047ab9 */ /* 0x000fc60000000800 */
[----:B------:R-:W-:Y:S01]  /*6700*/  VIADD R10, R9, UR5 ;  /* 0x00000005090a7c36 */ /* 0x000fe20008000000 */
[----:B------:R-:W-:Y:S01]  /*6710*/  ULDC UR5, c[0x0][0x22c] ;  /* 0x00008b0000057ab9 */ /* 0x000fe20000000800 */
[-C--:B--2---:R-:W-:Y:S01]  /*6720*/  LEA.HI.X.SX32 R7, R11, R3.reuse, 0x1, P3 ;  /* 0x000000030b077211 */ /* 0x084fe200018f0eff */
[C---:B------:R-:W-:Y:S01]  /*6730*/  VIADD R11, R22.reuse, 0x5b ;  /* 0x0000005b160b7836 */ /* 0x040fe20000000000 */
[-C--:B------:R-:W-:Y:S02]  /*6740*/  LEA R8, P3, R9, R2.reuse, 0x1 ;  /* 0x0000000209087211 */ /* 0x080fe400078608ff */
[----:B------:R-:W-:Y:S01]  /*6750*/  PRMT R5, R35, 0x7632, R5 ;  /* 0x0000763223057816 */ /* 0x000fe20000000005 */
[----:B------:R-:W-:Y:S01]  /*6760*/  @P5 STG.E.U16 desc[UR14][R6.64], R35 ;  /* 0x0000002306005986 */ /* 0x000fe2000c10150e */
[----:B------:R-:W-:Y:S02]  /*6770*/  LEA.HI.X.SX32 R9, R9, R3, 0x1, P3 ;  /* 0x0000000309097211 */ /* 0x000fe400018f0eff */
[----:B------:R-:W-:Y:S01]  /*6780*/  ISETP.LT.AND P5, PT, R11, UR4, !P0 ;  /* 0x000000040b007c0c */ /* 0x000fe2000c7a1270 */
[----:B------:R-:W-:Y:S01]  /*6790*/  VIADD R11, R22, 0x5c ;  /* 0x0000005c160b7836 */ /* 0x000fe20000000000 */
[----:B------:R-:W-:Y:S01]  /*67a0*/  LEA R4, P3, R10, R2, 0x1 ;  /* 0x000000020a047211 */ /* 0x000fe200078608ff */
[----:B------:R0:W-:Y:S01]  /*67b0*/  @P2 STG.E.U16 desc[UR14][R8.64], R5 ;  /* 0x0000000508002986 */ /* 0x0001e2000c10150e */
[----:B------:R-:W-:-:S02]  /*67c0*/  ULDC UR4, c[0x0][0x22c] ;  /* 0x00008b0000047ab9 */ /* 0x000fc40000000800 */
[----:B0-----:R-:W-:Y:S01]  /*67d0*/  LEA.HI.X.SX32 R5, R10, R3, 0x1, P3 ;  /* 0x000000030a057211 */ /* 0x001fe200018f0eff */
[C---:B------:R-:W-:Y:S01]  /*67e0*/  VIADD R8, R22.reuse, 0x5e ;  /* 0x0000005e16087836 */ /* 0x040fe20000000000 */
[----:B------:R-:W-:Y:S01]  /*67f0*/  ISETP.LT.AND P3, PT, R11, UR4, !P0 ;  /* 0x000000040b007c0c */ /* 0x000fe2000c761270 */
[----:B------:R-:W-:Y:S01]  /*6800*/  ULDC UR4, c[0x0][0x248] ;  /* 0x0000920000047ab9 */ /* 0x000fe20000000800 */
[----:B------:R-:W-:Y:S01]  /*6810*/  VIADD R11, R22, 0x5d ;  /* 0x0000005d160b7836 */ /* 0x000fe20000000000 */
[----:B-1----:R0:W-:Y:S01]  /*6820*/  @P1 STG.E.U16 desc[UR14][R4.64], R36 ;  /* 0x0000002404001986 */ /* 0x0021e2000c10150e */
[----:B------:R-:W-:Y:S01]  /*6830*/  VIADD R10, R10, UR4 ;  /* 0x000000040a0a7c36 */ /* 0x000fe20008000000 */
[----:B------:R-:W-:Y:S02]  /*6840*/  ULDC UR4, c[0x0][0x22c] ;  /* 0x00008b0000047ab9 */ /* 0x000fe40000000800 */
[----:B------:R-:W-:Y:S01]  /*6850*/  ISETP.LT.AND P2, PT, R11, UR4, !P0 ;  /* 0x000000040b007c0c */ /* 0x000fe2000c741270 */
[----:B------:R-:W-:Y:S01]  /*6860*/  ULDC UR4, c[0x0][0x248] ;  /* 0x0000920000047ab9 */ /* 0x000fe20000000800 */
[----:B------:R-:W-:Y:S01]  /*6870*/  LEA R6, P1, R10, R2, 0x1 ;  /* 0x000000020a067211 */ /* 0x000fe200078208ff */
[----:B------:R-:W-:-:S03]  /*6880*/  VIADD R11, R22, 0x5f ;  /* 0x0000005f160b7836 */ /* 0x000fc60000000000 */
[C---:B------:R-:W-:Y:S01]  /*6890*/  LEA.HI.X.SX32 R7, R10.reuse, R3, 0x1, P1 ;  /* 0x000000030a077211 */ /* 0x040fe200008f0eff */
[----:B------:R-:W-:Y:S01]  /*68a0*/  VIADD R10, R10, UR4 ;  /* 0x000000040a0a7c36 */ /* 0x000fe20008000000 */
[----:B0-----:R-:W-:Y:S01]  /*68b0*/  PRMT R5, R36, 0x7632, R5 ;  /* 0x0000763224057816 */ /* 0x001fe20000000005 */
[----:B------:R-:W-:Y:S01]  /*68c0*/  ULDC UR4, c[0x0][0x248] ;  /* 0x0000920000047ab9 */ /* 0x000fe20000000800 */
[----:B------:R-:W-:Y:S01]  /*68d0*/  ISETP.LT.AND P1, PT, R8, UR5, !P0 ;  /* 0x0000000508007c0c */ /* 0x000fe2000c721270 */
[C---:B------:R-:W-:Y:S01]  /*68e0*/  VIADD R9, R10.reuse, UR4 ;  /* 0x000000040a097c36 */ /* 0x040fe20008000000 */
[----:B------:R-:W-:Y:S01]  /*68f0*/  ULDC UR4, c[0x0][0x248] ;  /* 0x0000920000047ab9 */ /* 0x000fe20000000800 */
[----:B------:R0:W-:Y:S01]  /*6900*/  @P4 STG.E.U16 desc[UR14][R6.64], R5 ;  /* 0x0000000506004986 */ /* 0x0001e2000c10150e */
[----:B------:R-:W-:Y:S01]  /*6910*/  LEA R4, P4, R10, R2, 0x1 ;  /* 0x000000020a047211 */ /* 0x000fe200078808ff */
[----:B------:R-:W-:-:S03]  /*6920*/  ULDC UR5, c[0x0][0x22c] ;  /* 0x00008b0000057ab9 */ /* 0x000fc60000000800 */
[-C--:B0-----:R-:W-:Y:S01]  /*6930*/  LEA.HI.X.SX32 R5, R10, R3.reuse, 0x1, P4 ;  /* 0x000000030a057211 */ /* 0x081fe200020f0eff */
[C---:B------:R-:W-:Y:S01]  /*6940*/  VIADD R10, R9.reuse, UR4 ;  /* 0x00000004090a7c36 */ /* 0x040fe20008000000 */
[-C--:B------:R-:W-:Y:S01]  /*6950*/  LEA R8, P4, R9, R2.reuse, 0x1 ;  /* 0x0000000209087211 */ /* 0x080fe200078808ff */
[----:B------:R-:W-:Y:S01]  /*6960*/  ULDC UR4, c[0x0][0x248] ;  /* 0x0000920000047ab9 */ /* 0x000fe20000000800 */
[----:B------:R-:W-:Y:S01]  /*6970*/  PRMT R7, R37, 0x7632, R7 ;  /* 0x0000763225077816 */ /* 0x000fe20000000007 */
[----:B------:R-:W-:Y:S01]  /*6980*/  @P6 STG.E.U16 desc[UR14][R4.64], R37 ;  /* 0x0000002504006986 */ /* 0x000fe2000c10150e */
[-C--:B------:R-:W-:Y:S02]  /*6990*/  LEA.HI.X.SX32 R9, R9, R3.reuse, 0x1, P4 ;  /* 0x0000000309097211 */ /* 0x080fe400020f0eff */
[-C--:B------:R-:W-:Y:S02]  /*69a0*/  LEA R6, P6, R10, R2.reuse, 0x1 ;  /* 0x000000020a067211 */ /* 0x080fe400078c08ff */
[----:B------:R-:W-:Y:S01]  /*69b0*/  ISETP.LT.AND P4, PT, R11, UR5, !P0 ;  /* 0x000000050b007c0c */ /* 0x000fe2000c781270 */
[----:B------:R0:W-:Y:S01]  /*69c0*/  @P5 STG.E.U16 desc[UR14][R8.64], R7 ;  /* 0x0000000708005986 */ /* 0x0001e2000c10150e */
[----:B------:R-:W-:Y:S01]  /*69d0*/  VIADD R11, R22, 0x60 ;  /* 0x00000060160b7836 */ /* 0x000fe20000000000 */
[----:B------:R-:W-:Y:S01]  /*69e0*/  ULDC UR5, c[0x0][0x22c] ;  /* 0x00008b0000057ab9 */ /* 0x000fe20000000800 */
[CC--:B0-----:R-:W-:Y:S01]  /*69f0*/  LEA.HI.X.SX32 R7, R10.reuse, R3.reuse, 0x1, P6 ;  /* 0x000000030a077211 */ /* 0x0c1fe200030f0eff */
[----:B------:R-:W-:Y:S01]  /*6a00*/  VIADD R10, R10, UR4 ;  /* 0x000000040a0a7c36 */ /* 0x000fe20008000000 */
[----:B------:R-:W-:Y:S01]  /*6a10*/  ULDC UR4, c[0x0][0x248] ;  /* 0x0000920000047ab9 */ /* 0x000fe20000000800 */
[----:B------:R-:W-:Y:S01]  /*6a20*/  ISETP.LT.AND P6, PT, R11, UR5, !P0 ;  /* 0x000000050b007c0c */ /* 0x000fe2000c7c1270 */
[----:B------:R-:W-:Y:S01]  /*6a30*/  VIADD R8, R22, 0x61 ;  /* 0x0000006116087836 */ /* 0x000fe20000000000 */
[----:B------:R0:W-:Y:S01]  /*6a40*/  @P3 STG.E.U16 desc[UR14][R6.64], R38 ;  /* 0x0000002606003986 */ /* 0x0001e2000c10150e */
[CC--:B------:R-:W-:Y:S01]  /*6a50*/  LEA R4, P3, R10.reuse, R2.reuse, 0x1 ;  /* 0x000000020a047211 */ /* 0x0c0fe200078608ff */
[----:B------:R-:W-:Y:S01]  /*6a60*/  VIADD R11, R10, UR4 ;  /* 0x000000040a0b7c36 */ /* 0x000fe20008000000 */
[----:B------:R-:W-:Y:S01]  /*6a70*/  ULDC UR5, c[0x0][0x22c] ;  /* 0x00008b0000057ab9 */ /* 0x000fe20000000800 */
[----:B------:R-:W-:Y:S01]  /*6a80*/  PRMT R9, R38, 0x7632, R9 ;  /* 0x0000763226097816 */ /* 0x000fe20000000009 */
[----:B------:R-:W-:Y:S01]  /*6a90*/  ULDC UR4, c[0x0][0x22c] ;  /* 0x00008b0000047ab9 */ /* 0x000fe20000000800 */
[----:B------:R-:W-:Y:S01]  /*6aa0*/  LEA.HI.X.SX32 R5, R10, R3, 0x1, P3 ;  /* 0x000000030a057211 */ /* 0x000fe200018f0eff */
[----:B------:R-:W-:Y:S01]  /*6ab0*/  VIADD R10, R22, 0x62 ;  /* 0x00000062160a7836 */ /* 0x000fe20000000000 */
[----:B------:R-:W-:Y:S01]  /*6ac0*/  ISETP.LT.AND P5, PT, R8, UR5, !P0 ;  /* 0x0000000508007c0c */ /* 0x000fe2000c7a1270 */
[----:B------:R-:W-:Y:S01]  /*6ad0*/  ULDC UR5, c[0x0][0x22c] ;  /* 0x00008b0000057ab9 */ /* 0x000fe20000000800 */
[----:B------:R-:W-:Y:S01]  /*6ae0*/  LEA R8, P3, R11, R2, 0x1 ;  /* 0x000000020b087211 */ /* 0x000fe200078608ff */
[----:B------:R1:W-:Y:S01]  /*6af0*/  @P2 STG.E.U16 desc[UR14][R4.64], R9 ;  /* 0x0000000904002986 */ /* 0x0003e2000c10150e */
[----:B0-----:R-:W-:-:S02]  /*6b00*/  VIADD R7, R22, 0x63 ;  /* 0x0000006316077836 */ /* 0x001fc40000000000 */
[----:B-1----:R-:W-:Y:S01]  /*6b10*/  LEA.HI.X.SX32 R9, R11, R3, 0x1, P3 ;  /* 0x000000030b097211 */ /* 0x002fe200018f0eff */
[----:B------:R-:W-:Y:S01]  /*6b20*/  VIADD R4, R22, 0x64 ;  /* 0x0000006416047836 */ /* 0x000fe20000000000 */
[----:B------:R-:W-:Y:S01]  /*6b30*/  ISETP.LT.AND P3, PT, R10, UR4, !P0 ;  /* 0x000000040a007c0c */ /* 0x000fe2000c761270 */
[----:B------:R-:W-:Y:S01]  /*6b40*/  ULDC UR4, c[0x0][0x248] ;  /* 0x0000920000047ab9 */ /* 0x000fe20000000800 */
[----:B------:R-:W-:Y:S01]  /*6b50*/  PRMT R5, R39, 0x7632, R5 ;  /* 0x0000763227057816 */ /* 0x000fe20000000005 */
[----:B------:R-:W-:Y:S01]  /*6b60*/  VIADD R11, R11, UR4 ;  /* 0x000000040b0b7c36 */ /* 0x000fe20008000000 */
[----:B------:R0:W-:Y:S01]  /*6b70*/  @P1 STG.E.U16 desc[UR14][R8.64], R39 ;  /* 0x0000002708001986 */ /* 0x0001e2000c10150e */
[----:B------:R-:W-:Y:S02]  /*6b80*/  ULDC UR4, c[0x0][0x22c] ;  /* 0x00008b0000047ab9 */ /* 0x000fe40000000800 */
[----:B------:R-:W-:Y:S01]  /*6b90*/  ISETP.LT.AND P2, PT, R7, UR4, !P0 ;  /* 0x0000000407007c0c */ /* 0x000fe2000c741270 */
[----:B------:R-:W-:Y:S01]  /*6ba0*/  ULDC UR4, c[0x0][0x248] ;  /* 0x0000920000047ab9 */ /* 0x000fe20000000800 */
[----:B------:R-:W-:-:S04]  /*6bb0*/  LEA R6, P1, R11, R2, 0x1 ;  /* 0x000000020b067211 */ /* 0x000fc800078208ff */
        /* <DEDUP_REMOVED lines=11> */
[-C--:B-1----:R-:W-:Y:S01]  /*6c70*/  LEA.HI.X.SX32 R5, R11, R3.reuse, 0x1, P4 ;  /* 0x000000030b057211 */ /* 0x082fe200020f0eff */
[----:B------:R-:W-:Y:S01]  /*6c80*/  VIADD R11, R22, 0x65 ;  /* 0x00000065160b7836 */ /* 0x000fe20000000000 */
[CC--:B------:R-:W-:Y:S02]  /*6c90*/  LEA R8, P4, R9.reuse, R2.reuse, 0x1 ;  /* 0x0000000209087211 */ /* 0x0c0fe400078808ff */
[----:B------:R-:W-:Y:S01]  /*6ca0*/  PRMT R7, R40, 0x7632, R7 ;  /* 0x0000763228077816 */ /* 0x000fe20000000007 */
[----:B------:R-:W-:Y:S01]  /*6cb0*/  @P6 STG.E.U16 desc[UR14][R4.64], R40 ;  /* 0x0000002804006986 */ /* 0x000fe2000c10150e */
[----:B------:R-:W-:Y:S02]  /*6cc0*/  LEA.HI.X.SX32 R9, R9, R3, 0x1, P4 ;  /* 0x0000000309097211 */ /* 0x000fe400020f0eff */
[----:B------:R-:W-:-:S02]  /*6cd0*/  LEA R6, P6, R10, R2, 0x1 ;  /* 0x000000020a067211 */ /* 0x000fc400078c08ff */
        /* <DEDUP_REMOVED lines=11> */
[C---:B------:R-:W-:Y:S01]  /*6d90*/  VIADD R11, R10.reuse, UR4 ;  /* 0x000000040a0b7c36 */ /* 0x040fe20008000000 */
        /* <DEDUP_REMOVED lines=10> */
[C---:B-1----:R-:W-:Y:S01]  /*6e40*/  LEA.HI.X.SX32 R9, R11.reuse, R3, 0x1, P3 ;  /* 0x000000030b097211 */ /* 0x042fe200018f0eff */
        /* <DEDUP_REMOVED lines=23> */
[-C--:B------:R-:W-:Y:S02]  /*6fc0*/  LEA R8, P4, R9, R2.reuse, 0x1 ;  /* 0x0000000209087211 */ /* 0x080fe400078808ff */
        /* <DEDUP_REMOVED lines=16> */
[----:B------:R-:W-:Y:S01]  /*70d0*/  PRMT R9, R44, 0x7632, R9 ;  /* 0x000076322c097816 */ /* 0x000fe20000000009 */
[----:B------:R-:W-:Y:S01]  /*70e0*/  ULDC UR5, c[0x0][0x22c] ;  /* 0x00008b0000057ab9 */ /* 0x000fe20000000800 */
        /* <DEDUP_REMOVED lines=8> */
[C---:B0-----:R-:W-:Y:S01]  /*7170*/  VIADD R7, R22.reuse, 0x6f ;  /* 0x0000006f16077836 */ /* 0x041fe20000000000 */
[----:B------:R-:W-:Y:S01]  /*7180*/  ULDC UR5, c[0x0][0x22c] ;  /* 0x00008b0000057ab9 */ /* 0x000fe20000000800 */
[C---:B-1----:R-:W-:Y:S01]  /*7190*/  LEA.HI.X.SX32 R9, R11.reuse, R3, 0x1, P5 ;  /* 0x000000030b097211 */ /* 0x042fe200028f0eff */
        /* <DEDUP_REMOVED lines=23> */
[----:B------:R0:W-:Y:S01]  /*7310*/  @P6 STG.E.U16 desc[UR14][R4.64], R46 ;  /* 0x0000002e04006986 */ /* 0x0001e2000c10150e */
[----:B------:R-:W-:Y:S02]  /*7320*/  LEA.HI.X.SX32 R9, R9, R3, 0x1, P4 ;  /* 0x0000000309097211 */ /* 0x000fe400020f0eff */
[----:B------:R-:W-:-:S02]  /*7330*/  LEA R6, P4, R10, R2, 0x1 ;  /* 0x000000020a067211 */ /* 0x000fc400078808ff */
[----:B------:R-:W-:Y:S01]  /*7340*/  ISETP.LT.AND P6, PT, R11, UR5, !P0 ;  /* 0x000000050b007c0c */ /* 0x000fe2000c7c1270 */
[----:B------:R1:W-:Y:S01]  /*7350*/  @P3 STG.E.U16 desc[UR14][R8.64], R7 ;  /* 0x0000000708003986 */ /* 0x0003e2000c10150e */
[C---:B------:R-:W-:Y:S01]  /*7360*/  VIADD R11, R22.reuse, 0x72 ;  /* 0x00000072160b7836 */ /* 0x040fe20000000000 */
[----:B------:R-:W-:Y:S01]  /*7370*/  ULDC UR5, c[0x0][0x22c] ;  /* 0x00008b0000057ab9 */ /* 0x000fe20000000800 */
[----:B0-----:R-:W-:-:S03]  /*7380*/  VIADD R5, R22, 0x73 ;  /* 0x0000007316057836 */ /* 0x001fc60000000000 */
[----:B------:R-:W-:Y:S01]  /*7390*/  ISETP.LT.AND P3, PT, R11, UR5, !P0 ;  /* 0x000000050b007c0c */ /* 0x000fe2000c761270 */
[----:B------:R-:W-:Y:S01]  /*73a0*/  ULDC UR5, c[0x0][0x22c] ;  /* 0x00008b0000057ab9 */ /* 0x000fe20000000800 */
[----:B------:R-:W-:Y:S01]  /*73b0*/  VIADD R11, R22, 0x76 ;  /* 0x00000076160b7836 */ /* 0x000fe20000000000 */
[CC--:B-1----:R-:W-:Y:S01]  /*73c0*/  LEA.HI.X.SX32 R7, R10.reuse, R3.reuse, 0x1, P4 ;  /* 0x000000030a077211 */ /* 0x0c2fe200020f0eff */
[----:B------:R-:W-:Y:S01]  /*73d0*/  VIADD R10, R10, UR4 ;  /* 0x000000040a0a7c36 */ /* 0x000fe20008000000 */
[----:B------:R-:W-:Y:S01]  /*73e0*/  ULDC UR4, c[0x0][0x248] ;  /* 0x0000920000047ab9 */ /* 0x000fe20000000800 */
[----:B------:R-:W-:Y:S02]  /*73f0*/  VIADD R9, R22, 0x74 ;  /* 0x0000007416097836 */ /* 0x000fe40000000000 */
[----:B------:R0:W-:Y:S01]  /*7400*/  @P2 STG.E.U16 desc[UR14][R6.64], R47 ;  /* 0x0000002f06002986 */ /* 0x0001e2000c10150e */
[C---:B------:R-:W-:Y:S01]  /*7410*/  LEA R4, P4, R10.reuse, R2, 0x1 ;  /* 0x000000020a047211 */ /* 0x040fe200078808ff */
[C---:B------:R-:W-:Y:S01]  /*7420*/  VIADD R8, R10.reuse, UR4 ;  /* 0x000000040a087c36 */ /* 0x040fe20008000000 */
[----:B------:R-:W-:Y:S01]  /*7430*/  ISETP.LT.AND P2, PT, R5, UR5, !P0 ;  /* 0x0000000505007c0c */ /* 0x000fe2000c741270 */
[----:B------:R-:W-:Y:S01]  /*7440*/  ULDC UR4, c[0x0][0x22c] ;  /* 0x00008b0000047ab9 */ /* 0x000fe20000000800 */
[----:B------:R-:W-:Y:S01]  /*7450*/  LEA.HI.X.SX32 R5, R10, R3, 0x1, P4 ;  /* 0x000000030a057211 */ /* 0x000fe200020f0eff */
[----:B------:R-:W-:Y:S01]  /*7460*/  ULDC UR5, c[0x0][0x22c] ;  /* 0x00008b0000057ab9 */ /* 0x000fe20000000800 */
[----:B0-----:R-:W-:-:S02]  /*7470*/  PRMT R7, R47, 0x7632, R7 ;  /* 0x000076322f077816 */ /* 0x001fc40000000007 */
[----:B------:R-:W-:-:S03]  /*7480*/  LEA R6, P4, R8, R2, 0x1 ;  /* 0x0000000208067211 */ /* 0x000fc600078808ff */
[----:B------:R0:W-:Y:S01]  /*7490*/  @P1 STG.E.U16 desc[UR14][R4.64], R7 ;  /* 0x0000000704001986 */ /* 0x0001e2000c10150e */
[----:B------:R-:W-:Y:S01]  /*74a0*/  ISETP.LT.AND P1, PT, R9, UR4, !P0 ;  /* 0x0000000409007c0c */ /* 0x000fe2000c721270 */
[----:B------:R-:W-:Y:S01]  /*74b0*/  VIADD R9, R22, 0x75 ;  /* 0x0000007516097836 */ /* 0x000fe20000000000 */
[----:B------:R-:W-:Y:S01]  /*74c0*/  ULDC UR4, c[0x0][0x248] ;  /* 0x0000920000047ab9 */ /* 0x000fe20000000800 */
[----:B0-----:R-:W-:-:S03]  /*74d0*/  LEA.HI.X.SX32 R7, R8, R3, 0x1, P4 ;  /* 0x0000000308077211 */ /* 0x001fc600020f0eff */
[----:B------:R-:W-:Y:S01]  /*74e0*/  ISETP.LT.AND P4, PT, R9, UR5, !P0 ;  /* 0x0000000509007c0c */ /* 0x000fe2000c781270 */
[----:B------:R-:W-:Y:S01]  /*74f0*/  VIADD R9, R8, UR4 ;  /* 0x0000000408097c36 */ /* 0x000fe20008000000 */
[----:B------:R-:W-:Y:S01]  /*7500*/  ULDC UR4, c[0x0][0x248] ;  /* 0x0000920000047ab9 */ /* 0x000fe20000000800 */
[----:B------:R0:W-:Y:S01]  /*7510*/  @P5 STG.E.U16 desc[UR14][R6.64], R48 ;  /* 0x0000003006005986 */ /* 0x0001e2000c10150e */
[----:B------:R-:W-:Y:S01]  /*7520*/  ULDC UR5, c[0x0][0x22c] ;  /* 0x00008b0000057ab9 */ /* 0x000fe20000000800 */
[C---:B------:R-:W-:Y:S01]  /*7530*/  VIADD R5, R9.reuse, UR4 ;  /* 0x0000000409057c36 */ /* 0x040fe20008000000 */
[-C--:B------:R-:W-:Y:S01]  /*7540*/  LEA R8, P5, R9, R2.reuse, 0x1 ;  /* 0x0000000209087211 */ /* 0x080fe200078a08ff */
[----:B------:R-:W-:Y:S02]  /*7550*/  ULDC UR4, c[0x0][0x248] ;  /* 0x0000920000047ab9 */ /* 0x000fe40000000800 */
[----:B------:R-:W-:Y:S01]  /*7560*/  VIADD R10, R5, UR4 ;  /* 0x00000004050a7c36 */ /* 0x000fe20008000000 */
[----:B------:R-:W-:Y:S01]  /*7570*/  LEA.HI.X.SX32 R9, R9, R3, 0x1, P5 ;  /* 0x0000000309097211 */ /* 0x000fe200028f0eff */
[----:B------:R-:W-:Y:S01]  /*7580*/  ULDC UR4, c[0x0][0x248] ;  /* 0x0000920000047ab9 */ /* 0x000fe20000000800 */
[----:B------:R-:W-:-:S02]  /*7590*/  LEA R4, P5, R5, R2, 0x1 ;  /* 0x0000000205047211 */ /* 0x000fc400078a08ff */
[----:B0-----:R-:W-:Y:S02]  /*75a0*/  PRMT R7, R48, 0x7632, R7 ;  /* 0x0000763230077816 */ /* 0x001fe40000000007 */
[----:B------:R-:W-:Y:S02]  /*75b0*/  LEA.HI.X.SX32 R5, R5, R3, 0x1, P5 ;  /* 0x0000000305057211 */ /* 0x000fe400028f0eff */
[----:B------:R-:W-:Y:S01]  /*75c0*/  LEA R6, P5, R10, R2, 0x1 ;  /* 0x000000020a067211 */ /* 0x000fe200078a08ff */
[----:B------:R0:W-:Y:S01]  /*75d0*/  @P6 STG.E.U16 desc[UR14][R8.64], R7 ;  /* 0x0000000708006986 */ /* 0x0001e2000c10150e */
[----:B------:R-:W-:Y:S01]  /*75e0*/  ISETP.LT.AND P6, PT, R11, UR5, !P0 ;  /* 0x000000050b007c0c */ /* 0x000fe2000c7c1270 */
[----:B------:R-:W-:Y:S01]  /*75f0*/  VIADD R11, R22, 0x77 ;  /* 0x00000077160b7836 */ /* 0x000fe20000000000 */
[----:B------:R-:W-:Y:S01]  /*7600*/  ULDC UR5, c[0x0][0x22c] ;  /* 0x00008b0000057ab9 */ /* 0x000fe20000000800 */
[----:B------:R1:W-:Y:S03]  /*7610*/  @P3 STG.E.U16 desc[UR14][R4.64], R49 ;  /* 0x0000003104003986 */ /* 0x0003e6000c10150e */
[----:B------:R-:W-:Y:S01]  /*7620*/  ISETP.LT.AND P3, PT, R11, UR5, !P0 ;  /* 0x000000050b007c0c */ /* 0x000fe2000c761270 */
[----:B------:R-:W-:Y:S01]  /*7630*/  ULDC UR5, c[0x0][0x22c] ;  /* 0x00008b0000057ab9 */ /* 0x000fe20000000800 */
[----:B------:R-:W-:-:S02]  /*7640*/  PRMT R11, R51, 0x7632, R11 ;  /* 0x00007632330b7816 */ /* 0x000fc4000000000b */
[C---:B0-----:R-:W-:Y:S01]  /*7650*/  LEA.HI.X.SX32 R7, R10.reuse, R3, 0x1, P5 ;  /* 0x000000030a077211 */ /* 0x041fe200028f0eff */
[----:B------:R-:W-:Y:S01]  /*7660*/  VIADD R10, R10, UR4 ;  /* 0x000000040a0a7c36 */ /* 0x000fe20008000000 */
[----:B------:R-:W-:Y:S01]  /*7670*/  ULDC UR4, c[0x0][0x248] ;  /* 0x0000920000047ab9 */ /* 0x000fe20000000800 */
[C---:B------:R-:W-:Y:S01]  /*7680*/  VIADD R8, R22.reuse, 0x78 ;  /* 0x0000007816087836 */ /* 0x040fe20000000000 */
[----:B-1----:R-:W-:Y:S01]  /*7690*/  PRMT R5, R49, 0x7632, R5 ;  /* 0x0000763231057816 */ /* 0x002fe20000000005 */
[----:B------:R-:W-:Y:S01]  /*76a0*/  VIADD R9, R22, 0x79 ;  /* 0x0000007916097836 */ /* 0x000fe20000000000 */
[----:B------:R-:W-:-:S03]  /*76b0*/  LEA R4, P5, R10, R2, 0x1 ;  /* 0x000000020a047211 */ /* 0x000fc600078a08ff */
[----:B------:R0:W-:Y:S01]  /*76c0*/  @P2 STG.E.U16 desc[UR14][R6.64], R5 ;  /* 0x0000000506002986 */ /* 0x0001e2000c10150e */
[----:B------:R-:W-:Y:S01]  /*76d0*/  ISETP.LT.AND P2, PT, R8, UR5, !P0 ;  /* 0x0000000508007c0c */ /* 0x000fe2000c741270 */
[C---:B------:R-:W-:Y:S01]  /*76e0*/  VIADD R8, R10.reuse, UR4 ;  /* 0x000000040a087c36 */ /* 0x040fe20008000000 */
[----:B------:R-:W-:Y:S01]  /*76f0*/  ULDC UR4, c[0x0][0x22c] ;  /* 0x00008b0000047ab9 */ /* 0x000fe20000000800 */
[----:B------:R-:W-:Y:S01]  /*7700*/  ULDC UR5, c[0x0][0x22c] ;  /* 0x00008b0000057ab9 */ /* 0x000fe20000000800 */
[----:B0-----:R-:W-:Y:S02]  /*7710*/  LEA.HI.X.SX32 R5, R10, R3, 0x1, P5 ;  /* 0x000000030a057211 */ /* 0x001fe400028f0eff */
[----:B------:R-:W-:-:S03]  /*7720*/  LEA R6, P5, R8, R2, 0x1 ;  /* 0x0000000208067211 */ /* 0x000fc600078a08ff */
[----:B------:R0:W-:Y:S01]  /*7730*/  @P1 STG.E.U16 desc[UR14][R4.64], R50 ;  /* 0x0000003204001986 */ /* 0x0001e2000c10150e */
[----:B------:R-:W-:Y:S01]  /*7740*/  ISETP.LT.AND P1, PT, R9, UR4, !P0 ;  /* 0x0000000409007c0c */ /* 0x000fe2000c721270 */
[----:B------:R-:W-:Y:S01]  /*7750*/  ULDC UR4, c[0x0][0x248] ;  /* 0x0000920000047ab9 */ /* 0x000fe20000000800 */
[C---:B------:R-:W-:Y:S01]  /*7760*/  LEA.HI.X.SX32 R7, R8.reuse, R3, 0x1, P5 ;  /* 0x0000000308077211 */ /* 0x040fe200028f0eff */
[----:B------:R-:W-:Y:S01]  /*7770*/  VIADD R10, R8, UR4 ;  /* 0x00000004080a7c36 */ /* 0x000fe20008000000 */
[----:B------:R-:W-:Y:S01]  /*7780*/  ULDC UR4, c[0x0][0x22c] ;  /* 0x00008b0000047ab9 */ /* 0x000fe20000000800 */
[----:B------:R-:W-:-:S05]  /*7790*/  VIADD R9, R22, 0x7a ;  /* 0x0000007a16097836 */ /* 0x000fca0000000000 */
[----:B------:R-:W-:Y:S01]  /*77a0*/  ISETP.LT.AND P5, PT, R9, UR4, !P0 ;  /* 0x0000000409007c0c */ /* 0x000fe2000c7a1270 */
[----:B------:R-:W-:Y:S01]  /*77b0*/  ULDC UR4, c[0x0][0x248] ;  /* 0x0000920000047ab9 */ /* 0x000fe20000000800 */
[----:B0-----:R-:W-:-:S05]  /*77c0*/  PRMT R5, R50, 0x7632, R5 ;  /* 0x0000763232057816 */ /* 0x001fca0000000005 */
[----:B------:R0:W-:Y:S01]  /*77d0*/  @P4 STG.E.U16 desc[UR14][R6.64], R5 ;  /* 0x0000000506004986 */ /* 0x0001e2000c10150e */
[----:B------:R-:W-:-:S04]  /*77e0*/  LEA R8, P4, R10, R2, 0x1 ;  /* 0x000000020a087211 */ /* 0x000fc800078808ff */
[CC--:B------:R-:W-:Y:S01]  /*77f0*/  LEA.HI.X.SX32 R9, R10.reuse, R3.reuse, 0x1, P4 ;  /* 0x000000030a097211 */ /* 0x0c0fe200020f0eff */
[----:B------:R-:W-:Y:S01]  /*7800*/  VIADD R10, R10, UR4 ;  /* 0x000000040a0a7c36 */ /* 0x000fe20008000000 */
[----:B------:R-:W-:Y:S01]  /*7810*/  ULDC UR4, c[0x0][0x248] ;  /* 0x0000920000047ab9 */ /* 0x000fe20000000800 */
[----:B------:R-:W-:Y:S01]  /*7820*/  ISETP.LT.AND P4, PT, R0, UR5, !P0 ;  /* 0x0000000500007c0c */ /* 0x000fe2000c781270 */
[----:B------:R-:W-:Y:S01]  /*7830*/  ULDC UR5, c[0x0][0x248] ;  /* 0x0000920000057ab9 */ /* 0x000fe20000000800 */
[----:B------:R1:W-:Y:S01]  /*7840*/  @P6 STG.E.U16 desc[UR14][R8.64], R51 ;  /* 0x0000003308006986 */ /* 0x0003e2000c10150e */
[CC--:B------:R-:W-:Y:S01]  /*7850*/  LEA R4, P6, R10.reuse, R2.reuse, 0x1 ;  /* 0x000000020a047211 */ /* 0x0c0fe200078c08ff */
[----:B------:R-:W-:Y:S01]  /*7860*/  VIADD R0, R10, UR4 ;  /* 0x000000040a007c36 */ /* 0x000fe20008000000 */
[----:B------:R-:W-:Y:S01]  /*7870*/  ULDC UR4, c[0x0][0x22c] ;  /* 0x00008b0000047ab9 */ /* 0x000fe20000000800 */
[----:B0-----:R-:W-:Y:S01]  /*7880*/  VIADD R7, R22, 0x7c ;  /* 0x0000007c16077836 */ /* 0x001fe20000000000 */
[----:B------:R-:W-:Y:S01]  /*7890*/  LEA.HI.X.SX32 R5, R10, R3, 0x1, P6 ;  /* 0x000000030a057211 */ /* 0x000fe200030f0eff */
[C---:B------:R-:W-:Y:S01]  /*78a0*/  VIADD R10, R0.reuse, UR5 ;  /* 0x00000005000a7c36 */ /* 0x040fe20008000000 */
[----:B------:R-:W-:Y:S01]  /*78b0*/  LEA R6, P6, R0, R2, 0x1 ;  /* 0x0000000200067211 */ /* 0x000fe200078c08ff */
[----:B------:R-:W-:-:S02]  /*78c0*/  ULDC UR5, c[0x0][0x248] ;  /* 0x0000920000057ab9 */ /* 0x000fc40000000800 */
[----:B------:R0:W-:Y:S01]  /*78d0*/  @P3 STG.E.U16 desc[UR14][R4.64], R11 ;  /* 0x0000000b04003986 */ /* 0x0001e2000c10150e */
[----:B------:R-:W-:Y:S01]  /*78e0*/  ISETP.LT.AND P3, PT, R7, UR4, !P0 ;  /* 0x0000000407007c0c */ /* 0x000fe2000c761270 */
[----:B------:R-:W-:Y:S01]  /*78f0*/  ULDC UR4, c[0x0][0x22c] ;  /* 0x00008b0000047ab9 */ /* 0x000fe20000000800 */
[-C--:B------:R-:W-:Y:S01]  /*7900*/  LEA.HI.X.SX32 R7, R0, R3.reuse, 0x1, P6 ;  /* 0x0000000300077211 */ /* 0x080fe200030f0eff */
[----:B------:R-:W-:Y:S01]  /*7910*/  VIADD R0, R22, 0x7d ;  /* 0x0000007d16007836 */ /* 0x000fe20000000000 */
[----:B-1----:R-:W-:Y:S01]  /*7920*/  LEA R8, P6, R10, R2, 0x1 ;  /* 0x000000020a087211 */ /* 0x002fe200078c08ff */
[----:B------:R-:W-:Y:S02]  /*7930*/  VIADD R22, R22, 0x7e ;  /* 0x0000007e16167836 */ /* 0x000fe40000000000 */
[----:B----4-:R-:W-:Y:S01]  /*7940*/  @P2 STG.E.U16 desc[UR14][R6.64], R16 ;  /* 0x0000001006002986 */ /* 0x010fe2000c10150e */
[----:B------:R-:W-:Y:S01]  /*7950*/  ISETP.LT.AND P2, PT, R0, UR4, !P0 ;  /* 0x0000000400007c0c */ /* 0x000fe2000c741270 */
[----:B------:R-:W-:Y:S01]  /*7960*/  ULDC UR4, c[0x0][0x248] ;  /* 0x0000920000047ab9 */ /* 0x000fe20000000800 */
[C---:B------:R-:W-:Y:S01]  /*7970*/  LEA.HI.X.SX32 R9, R10.reuse, R3, 0x1, P6 ;  /* 0x000000030a097211 */ /* 0x040fe200030f0eff */
[----:B------:R-:W-:Y:S01]  /*7980*/  VIADD R10, R10, UR4 ;  /* 0x000000040a0a7c36 */ /* 0x000fe20008000000 */
[----:B------:R-:W-:Y:S01]  /*7990*/  ULDC UR4, c[0x0][0x248] ;  /* 0x0000920000047ab9 */ /* 0x000fe20000000800 */
[----:B0-----:R-:W-:-:S02]  /*79a0*/  PRMT R5, R16, 0x7632, R5 ;  /* 0x0000763210057816 */ /* 0x001fc40000000005 */
[----:B------:R-:W-:Y:S01]  /*79b0*/  VIADD R0, R10, UR4 ;  /* 0x000000040a007c36 */ /* 0x000fe20008000000 */
[----:B------:R-:W-:Y:S02]  /*79c0*/  ULDC UR4, c[0x0][0x248] ;  /* 0x0000920000047ab9 */ /* 0x000fe40000000800 */
[----:B------:R0:W-:Y:S01]  /*79d0*/  @P1 STG.E.U16 desc[UR14][R8.64], R5 ;  /* 0x0000000508001986 */ /* 0x0001e2000c10150e */
[----:B------:R-:W-:Y:S01]  /*79e0*/  VIADD R11, R0, UR5 ;  /* 0x00000005000b7c36 */ /* 0x000fe20008000000 */
[----:B------:R-:W-:-:S03]  /*79f0*/  LEA R4, P1, R10, R2, 0x1 ;  /* 0x000000020a047211 */ /* 0x000fc600078208ff */
[----:B------:R-:W-:Y:S01]  /*7a00*/  VIADD R13, R11, UR4 ;  /* 0x000000040b0d7c36 */ /* 0x000fe20008000000 */
[----:B------:R-:W-:-:S03]  /*7a10*/  ULDC UR4, c[0x0][0x248] ;  /* 0x0000920000047ab9 */ /* 0x000fc60000000800 */
[----:B------:R-:W-:Y:S01]  /*7a20*/  VIADD R14, R13, UR6 ;  /* 0x000000060d0e7c36 */ /* 0x000fe20008000000 */
[-C--:B0-----:R-:W-:Y:S02]  /*7a30*/  LEA.HI.X.SX32 R5, R10, R3.reuse, 0x1, P1 ;  /* 0x000000030a057211 */ /* 0x081fe400008f0eff */
[CC--:B------:R-:W-:Y:S02]  /*7a40*/  LEA R8, P6, R11.reuse, R2.reuse, 0x1 ;  /* 0x000000020b087211 */ /* 0x0c0fe400078c08ff */
[CC--:B------:R-:W-:Y:S01]  /*7a50*/  LEA R6, P1, R0.reuse, R2.reuse, 0x1 ;  /* 0x0000000200067211 */ /* 0x0c0fe200078208ff */
[----:B------:R0:W-:Y:S01]  /*7a60*/  @P5 STG.E.U16 desc[UR14][R4.64], R17 ;  /* 0x0000001104005986 */ /* 0x0001e2000c10150e */
[-C--:B------:R-:W-:Y:S02]  /*7a70*/  LEA.HI.X.SX32 R9, R11, R3.reuse, 0x1, P6 ;  /* 0x000000030b097211 */ /* 0x080fe400030f0eff */
[----:B------:R-:W-:Y:S01]  /*7a80*/  LEA.HI.X.SX32 R7, R0, R3, 0x1, P1 ;  /* 0x0000000300077211 */ /* 0x000fe200008f0eff */
[C---:B------:R-:W-:Y:S01]  /*7a90*/  VIADD R0, R14.reuse, UR4 ;  /* 0x000000040e007c36 */ /* 0x040fe20008000000 */
[-C--:B------:R-:W-:Y:S01]  /*7aa0*/  LEA R10, P6, R13, R2.reuse, 0x1 ;  /* 0x000000020d0a7211 */ /* 0x080fe200078c08ff */
[----:B------:R-:W-:Y:S01]  /*7ab0*/  ULDC UR4, c[0x0][0x22c] ;  /* 0x00008b0000047ab9 */ /* 0x000fe20000000800 */
[----:B------:R-:W-:-:S02]  /*7ac0*/  LEA R12, P1, R14, R2, 0x1 ;  /* 0x000000020e0c7211 */ /* 0x000fc400078208ff */
[-C--:B------:R-:W-:Y:S02]  /*7ad0*/  LEA.HI.X.SX32 R11, R13, R3.reuse, 0x1, P6 ;  /* 0x000000030d0b7211 */ /* 0x080fe400030f0eff */
[-C--:B------:R-:W-:Y:S02]  /*7ae0*/  LEA.HI.X.SX32 R13, R14, R3.reuse, 0x1, P1 ;  /* 0x000000030e0d7211 */ /* 0x080fe400008f0eff */
[----:B------:R-:W-:Y:S02]  /*7af0*/  LEA R2, P6, R0, R2, 0x1 ;  /* 0x0000000200027211 */ /* 0x000fe400078c08ff */
[----:B------:R-:W-:Y:S02]  /*7b00*/  ISETP.LT.AND P1, PT, R22, UR4, !P0 ;  /* 0x0000000416007c0c */ /* 0x000fe4000c721270 */
[----:B------:R-:W-:Y:S02]  /*7b10*/  ISETP.LT.AND P0, PT, R15, UR7, !P0 ;  /* 0x000000070f007c0c */ /* 0x000fe4000c701270 */
[----:B------:R-:W-:-:S02]  /*7b20*/  LEA.HI.X.SX32 R3, R0, R3, 0x1, P6 ;  /* 0x0000000300037211 */ /* 0x000fc400030f0eff */
[----:B------:R-:W-:Y:S02]  /*7b30*/  PRMT R0, R17, 0x7632, R0 ;  /* 0x0000763211007816 */ /* 0x000fe40000000000 */
[----:B0-----:R-:W-:-:S03]  /*7b40*/  PRMT R5, R18, 0x7632, R5 ;  /* 0x0000763212057816 */ /* 0x001fc60000000005 */
[----:B------:R0:W-:Y:S04]  /*7b50*/  @P4 STG.E.U16 desc[UR14][R6.64], R0 ;  /* 0x0000000006004986 */ /* 0x0001e8000c10150e */
[----:B------:R0:W-:Y:S04]  /*7b60*/  @P3 STG.E.U16 desc[UR14][R8.64], R18 ;  /* 0x0000001208003986 */ /* 0x0001e8000c10150e */
[----:B------:R0:W-:Y:S04]  /*7b70*/  @P2 STG.E.U16 desc[UR14][R10.64], R5 ;  /* 0x000000050a002986 */ /* 0x0001e8000c10150e */
[----:B------:R0:W-:Y:S01]  /*7b80*/  @P1 STG.E.U16 desc[UR14][R12.64], R19 ;  /* 0x000000130c001986 */ /* 0x0001e2000c10150e */
[----:B------:R-:W-:Y:S05]  /*7b90*/  @!P0 EXIT ;  /* 0x000000000000894d */ /* 0x000fea0003800000 */
[----:B0-----:R-:W-:-:S05]  /*7ba0*/  PRMT R19, R19, 0x7632, R19 ;  /* 0x0000763213137816 */ /* 0x001fca0000000013 */
[----:B------:R-:W-:Y:S01]  /*7bb0*/  STG.E.U16 desc[UR14][R2.64], R19 ;  /* 0x0000001302007986 */ /* 0x000fe2000c10150e */
[----:B------:R-:W-:Y:S05]  /*7bc0*/  EXIT ;  /* 0x000000000000794d */ /* 0x000fea0003800000 */
.L_x_2:
[----:B------:R-:W-:-:S00]  /*7bd0*/  BRA `(.L_x_2) ;  /* 0xfffffffc00fc7947 */ /* 0x000fc0000383ffff */
[----:B------:R-:W-:-:S00]  /*7be0*/  NOP ;  /* 0x0000000000007918 */ /* 0x000fc00000000000 */
        /* <DEDUP_REMOVED lines=9> */
.L_x_3:


//--------------------- .nv.shared.matmul_kernel  --------------------------
	.section	.nv.shared.matmul_kernel,"aw",@nobits
	.sectionflags	@""
	.align	16
	.zero		1024


//--------------------- .nv.shared.reserved.0     --------------------------
	.section	.nv.shared.reserved.0,"aw",@nobits
	.weak		__nv_reservedSMEM_offset_0_alias
	.size		__nv_reservedSMEM_offset_0_alias, 0, 0
	.other		__nv_reservedSMEM_offset_0_alias,@"STO_CUDA_RESERVED_SHARED STV_DEFAULT"
__nv_reservedSMEM_offset_0_alias:
	.zero		0


//--------------------- .nv.constant0.matmul_kernel --------------------------
	.section	.nv.constant0.matmul_kernel,"a",@progbits
	.sectionflags	@""
	.align	4
.nv.constant0.matmul_kernel:
	.zero		608


//--------------------- SYMBOLS --------------------------

	.type		.nv.reservedSmem.offset0,@object
	.size		.nv.reservedSmem.offset0,0x4
